//
// Generated by NVIDIA NVVM Compiler
//
// Compiler Build ID: CL-36424714
// Cuda compilation tools, release 13.0, V13.0.88
// Based on NVVM 20.0.0
//

.version 9.0
.target sm_100
.address_size 64

	// .globl	main_kernel0
// _ZZ12main_kernel0E8A_shared has been demoted
// _ZZ12main_kernel0E8B_shared has been demoted

.visible .entry main_kernel0(
	.param .u64 .ptr .align 1 main_kernel0_param_0,
	.param .u64 .ptr .align 1 main_kernel0_param_1,
	.param .u64 .ptr .align 1 main_kernel0_param_2
)
.maxntid 256
{
	.reg .pred 	%p<3>;
	.reg .b16 	%rs<578>;
	.reg .b32 	%r<91>;
	.reg .b64 	%rd<16>;
	// demoted variable
	.shared .align 4 .b8 _ZZ12main_kernel0E8A_shared[4096];
	// demoted variable
	.shared .align 1 .b8 _ZZ12main_kernel0E8B_shared[4096];
	mov.u32 	%r13, %ctaid.x;
	shl.b32 	%r1, %r13, 21;
	mov.u32 	%r14, %tid.y;
	mov.u32 	%r2, %tid.x;
	mov.u32 	%r15, %ctaid.y;
	shl.b32 	%r3, %r15, 7;
	shl.b32 	%r4, %r14, 1;
	mov.b32 	%r88, 0;
	mov.b16 	%rs514, 0;
	mov.u32 	%r17, _ZZ12main_kernel0E8B_shared;
	mov.u16 	%rs515, %rs514;
	mov.u16 	%rs516, %rs514;
	mov.u16 	%rs517, %rs514;
	mov.u16 	%rs518, %rs514;
	mov.u16 	%rs519, %rs514;
	mov.u16 	%rs520, %rs514;
	mov.u16 	%rs521, %rs514;
	mov.u16 	%rs522, %rs514;
	mov.u16 	%rs523, %rs514;
	mov.u16 	%rs524, %rs514;
	mov.u16 	%rs525, %rs514;
	mov.u16 	%rs526, %rs514;
	mov.u16 	%rs527, %rs514;
	mov.u16 	%rs528, %rs514;
	mov.u16 	%rs529, %rs514;
	mov.u16 	%rs530, %rs514;
	mov.u16 	%rs531, %rs514;
	mov.u16 	%rs532, %rs514;
	mov.u16 	%rs533, %rs514;
	mov.u16 	%rs534, %rs514;
	mov.u16 	%rs535, %rs514;
	mov.u16 	%rs536, %rs514;
	mov.u16 	%rs537, %rs514;
	mov.u16 	%rs538, %rs514;
	mov.u16 	%rs539, %rs514;
	mov.u16 	%rs540, %rs514;
	mov.u16 	%rs541, %rs514;
	mov.u16 	%rs542, %rs514;
	mov.u16 	%rs543, %rs514;
	mov.u16 	%rs544, %rs514;
	mov.u16 	%rs545, %rs514;
	mov.u16 	%rs546, %rs514;
	mov.u16 	%rs547, %rs514;
	mov.u16 	%rs548, %rs514;
	mov.u16 	%rs549, %rs514;
	mov.u16 	%rs550, %rs514;
	mov.u16 	%rs551, %rs514;
	mov.u16 	%rs552, %rs514;
	mov.u16 	%rs553, %rs514;
	mov.u16 	%rs554, %rs514;
	mov.u16 	%rs555, %rs514;
	mov.u16 	%rs556, %rs514;
	mov.u16 	%rs557, %rs514;
	mov.u16 	%rs558, %rs514;
	mov.u16 	%rs559, %rs514;
	mov.u16 	%rs560, %rs514;
	mov.u16 	%rs561, %rs514;
	mov.u16 	%rs562, %rs514;
	mov.u16 	%rs563, %rs514;
	mov.u16 	%rs564, %rs514;
	mov.u16 	%rs565, %rs514;
	mov.u16 	%rs566, %rs514;
	mov.u16 	%rs567, %rs514;
	mov.u16 	%rs568, %rs514;
	mov.u16 	%rs569, %rs514;
	mov.u16 	%rs570, %rs514;
	mov.u16 	%rs571, %rs514;
	mov.u16 	%rs572, %rs514;
	mov.u16 	%rs573, %rs514;
	mov.u16 	%rs574, %rs514;
	mov.u16 	%rs575, %rs514;
	mov.u16 	%rs576, %rs514;
	mov.u16 	%rs577, %rs514;
$L__BB0_1:
	ld.param.u64 	%rd14, [main_kernel0_param_1];
	ld.param.u64 	%rd13, [main_kernel0_param_0];
	add.s32 	%r18, %r4, %r17;
	add.s32 	%r89, %r18, 256;
	bar.sync 	0;
	shl.b32 	%r19, %r88, 5;
	mov.u32 	%r20, %tid.y;
	shl.b32 	%r21, %r20, 17;
	add.s32 	%r22, %r1, %r21;
	shl.b32 	%r23, %r2, 13;
	and.b32  	%r24, %r23, 2080768;
	add.s32 	%r25, %r22, %r24;
	shl.b32 	%r26, %r2, 4;
	and.b32  	%r27, %r26, 16;
	add.s32 	%r28, %r25, %r27;
	add.s32 	%r29, %r28, %r19;
	cvt.u64.u32 	%rd4, %r29;
	cvta.to.global.u64 	%rd5, %rd13;
	add.s64 	%rd6, %rd5, %rd4;
	ld.global.nc.u32 	%r30, [%rd6];
	shl.b32 	%r31, %r20, 6;
	shl.b32 	%r32, %r2, 2;
	add.s32 	%r33, %r31, %r32;
	shl.b32 	%r34, %r33, 2;
	mov.u32 	%r35, _ZZ12main_kernel0E8A_shared;
	add.s32 	%r36, %r35, %r34;
	st.shared.u32 	[%r36], %r30;
	ld.global.nc.u32 	%r37, [%rd6+4];
	st.shared.u32 	[%r36+4], %r37;
	ld.global.nc.u32 	%r38, [%rd6+8];
	st.shared.u32 	[%r36+8], %r38;
	ld.global.nc.u32 	%r39, [%rd6+12];
	st.shared.u32 	[%r36+12], %r39;
	shl.b32 	%r40, %r88, 19;
	shl.b32 	%r41, %r20, 15;
	add.s32 	%r42, %r3, %r41;
	shl.b32 	%r43, %r2, 11;
	and.b32  	%r44, %r43, 507904;
	add.s32 	%r45, %r42, %r44;
	and.b32  	%r46, %r26, 112;
	add.s32 	%r47, %r45, %r46;
	add.s32 	%r48, %r47, %r40;
	cvt.u64.u32 	%rd7, %r48;
	cvta.to.global.u64 	%rd8, %rd14;
	add.s64 	%rd9, %rd8, %rd7;
	ld.global.nc.u32 	%r49, [%rd9];
	shl.b32 	%r50, %r20, 8;
	add.s32 	%r51, %r50, %r26;
	add.s32 	%r52, %r17, %r51;
	st.shared.u32 	[%r52], %r49;
	ld.global.nc.u32 	%r53, [%rd9+4];
	st.shared.u32 	[%r52+4], %r53;
	ld.global.nc.u32 	%r54, [%rd9+8];
	st.shared.u32 	[%r52+8], %r54;
	ld.global.nc.u32 	%r55, [%rd9+12];
	st.shared.u32 	[%r52+12], %r55;
	bar.sync 	0;
	mov.b32 	%r90, 2048;
$L__BB0_2:
	shl.b32 	%r56, %r2, 6;
	mov.u32 	%r57, _ZZ12main_kernel0E8A_shared;
	add.s32 	%r58, %r57, %r56;
	add.s32 	%r59, %r58, %r90;
	ld.shared.u32 	%r60, [%r59+-2048];
	ld.shared.u32 	%r61, [%r59+-1024];
	ld.shared.u32 	%r62, [%r59];
	ld.shared.u32 	%r63, [%r59+1024];
	ld.shared.u32 	%r64, [%r59+-2016];
	ld.shared.u32 	%r65, [%r59+-992];
	ld.shared.u32 	%r66, [%r59+32];
	ld.shared.u32 	%r67, [%r59+1056];
	ld.shared.v2.u8 	{%rs194, %rs195}, [%r89+-256];
	ld.shared.v2.u8 	{%rs196, %rs197}, [%r89+-224];
	ld.shared.v2.u8 	{%rs198, %rs199}, [%r89+-192];
	ld.shared.v2.u8 	{%rs200, %rs201}, [%r89+-160];
	ld.shared.v2.u8 	{%rs202, %rs203}, [%r89+-128];
	ld.shared.v2.u8 	{%rs204, %rs205}, [%r89+-96];
	ld.shared.v2.u8 	{%rs206, %rs207}, [%r89+-64];
	ld.shared.v2.u8 	{%rs208, %rs209}, [%r89+-32];
	ld.shared.v2.u8 	{%rs210, %rs211}, [%r89];
	ld.shared.v2.u8 	{%rs212, %rs213}, [%r89+32];
	ld.shared.v2.u8 	{%rs214, %rs215}, [%r89+64];
	ld.shared.v2.u8 	{%rs216, %rs217}, [%r89+96];
	ld.shared.v2.u8 	{%rs218, %rs219}, [%r89+128];
	ld.shared.v2.u8 	{%rs220, %rs221}, [%r89+160];
	ld.shared.v2.u8 	{%rs222, %rs223}, [%r89+192];
	ld.shared.v2.u8 	{%rs224, %rs225}, [%r89+224];
	cvt.u16.u32 	%rs226, %r60;
	mad.lo.s16 	%rs227, %rs194, %rs226, %rs562;
	mad.lo.s16 	%rs228, %rs196, %rs226, %rs563;
	mad.lo.s16 	%rs229, %rs198, %rs226, %rs564;
	mad.lo.s16 	%rs230, %rs200, %rs226, %rs565;
	cvt.u16.u32 	%rs231, %r61;
	mad.lo.s16 	%rs232, %rs194, %rs231, %rs566;
	mad.lo.s16 	%rs233, %rs196, %rs231, %rs567;
	mad.lo.s16 	%rs234, %rs198, %rs231, %rs568;
	mad.lo.s16 	%rs235, %rs200, %rs231, %rs569;
	cvt.u16.u32 	%rs236, %r62;
	mad.lo.s16 	%rs237, %rs194, %rs236, %rs570;
	mad.lo.s16 	%rs238, %rs196, %rs236, %rs571;
	mad.lo.s16 	%rs239, %rs198, %rs236, %rs572;
	mad.lo.s16 	%rs240, %rs200, %rs236, %rs573;
	cvt.u16.u32 	%rs241, %r63;
	mad.lo.s16 	%rs242, %rs194, %rs241, %rs574;
	mad.lo.s16 	%rs243, %rs196, %rs241, %rs575;
	mad.lo.s16 	%rs244, %rs198, %rs241, %rs576;
	mad.lo.s16 	%rs245, %rs200, %rs241, %rs577;
	shr.u32 	%r68, %r60, 8;
	cvt.u16.u32 	%rs246, %r68;
	mad.lo.s16 	%rs247, %rs202, %rs246, %rs227;
	mad.lo.s16 	%rs248, %rs204, %rs246, %rs228;
	mad.lo.s16 	%rs249, %rs206, %rs246, %rs229;
	mad.lo.s16 	%rs250, %rs208, %rs246, %rs230;
	shr.u32 	%r69, %r61, 8;
	cvt.u16.u32 	%rs251, %r69;
	mad.lo.s16 	%rs252, %rs202, %rs251, %rs232;
	mad.lo.s16 	%rs253, %rs204, %rs251, %rs233;
	mad.lo.s16 	%rs254, %rs206, %rs251, %rs234;
	mad.lo.s16 	%rs255, %rs208, %rs251, %rs235;
	shr.u32 	%r70, %r62, 8;
	cvt.u16.u32 	%rs256, %r70;
	mad.lo.s16 	%rs257, %rs202, %rs256, %rs237;
	mad.lo.s16 	%rs258, %rs204, %rs256, %rs238;
	mad.lo.s16 	%rs259, %rs206, %rs256, %rs239;
	mad.lo.s16 	%rs260, %rs208, %rs256, %rs240;
	shr.u32 	%r71, %r63, 8;
	cvt.u16.u32 	%rs261, %r71;
	mad.lo.s16 	%rs262, %rs202, %rs261, %rs242;
	mad.lo.s16 	%rs263, %rs204, %rs261, %rs243;
	mad.lo.s16 	%rs264, %rs206, %rs261, %rs244;
	mad.lo.s16 	%rs265, %rs208, %rs261, %rs245;
	{ .reg .b16 tmp; mov.b32 {tmp, %rs266}, %r60; }
	mad.lo.s16 	%rs267, %rs210, %rs266, %rs247;
	mad.lo.s16 	%rs268, %rs212, %rs266, %rs248;
	mad.lo.s16 	%rs269, %rs214, %rs266, %rs249;
	mad.lo.s16 	%rs270, %rs216, %rs266, %rs250;
	{ .reg .b16 tmp; mov.b32 {tmp, %rs271}, %r61; }
	mad.lo.s16 	%rs272, %rs210, %rs271, %rs252;
	mad.lo.s16 	%rs273, %rs212, %rs271, %rs253;
	mad.lo.s16 	%rs274, %rs214, %rs271, %rs254;
	mad.lo.s16 	%rs275, %rs216, %rs271, %rs255;
	{ .reg .b16 tmp; mov.b32 {tmp, %rs276}, %r62; }
	mad.lo.s16 	%rs277, %rs210, %rs276, %rs257;
	mad.lo.s16 	%rs278, %rs212, %rs276, %rs258;
	mad.lo.s16 	%rs279, %rs214, %rs276, %rs259;
	mad.lo.s16 	%rs280, %rs216, %rs276, %rs260;
	{ .reg .b16 tmp; mov.b32 {tmp, %rs281}, %r63; }
	mad.lo.s16 	%rs282, %rs210, %rs281, %rs262;
	mad.lo.s16 	%rs283, %rs212, %rs281, %rs263;
	mad.lo.s16 	%rs284, %rs214, %rs281, %rs264;
	mad.lo.s16 	%rs285, %rs216, %rs281, %rs265;
	shr.u32 	%r72, %r60, 24;
	cvt.u16.u32 	%rs286, %r72;
	mad.lo.s16 	%rs562, %rs218, %rs286, %rs267;
	mad.lo.s16 	%rs563, %rs220, %rs286, %rs268;
	mad.lo.s16 	%rs564, %rs222, %rs286, %rs269;
	mad.lo.s16 	%rs565, %rs224, %rs286, %rs270;
	shr.u32 	%r73, %r61, 24;
	cvt.u16.u32 	%rs287, %r73;
	mad.lo.s16 	%rs566, %rs218, %rs287, %rs272;
	mad.lo.s16 	%rs567, %rs220, %rs287, %rs273;
	mad.lo.s16 	%rs568, %rs222, %rs287, %rs274;
	mad.lo.s16 	%rs569, %rs224, %rs287, %rs275;
	shr.u32 	%r74, %r62, 24;
	cvt.u16.u32 	%rs288, %r74;
	mad.lo.s16 	%rs570, %rs218, %rs288, %rs277;
	mad.lo.s16 	%rs571, %rs220, %rs288, %rs278;
	mad.lo.s16 	%rs572, %rs222, %rs288, %rs279;
	mad.lo.s16 	%rs573, %rs224, %rs288, %rs280;
	shr.u32 	%r75, %r63, 24;
	cvt.u16.u32 	%rs289, %r75;
	mad.lo.s16 	%rs574, %rs218, %rs289, %rs282;
	mad.lo.s16 	%rs575, %rs220, %rs289, %rs283;
	mad.lo.s16 	%rs576, %rs222, %rs289, %rs284;
	mad.lo.s16 	%rs577, %rs224, %rs289, %rs285;
	cvt.u16.u32 	%rs290, %r64;
	mad.lo.s16 	%rs291, %rs194, %rs290, %rs546;
	mad.lo.s16 	%rs292, %rs196, %rs290, %rs547;
	mad.lo.s16 	%rs293, %rs198, %rs290, %rs548;
	mad.lo.s16 	%rs294, %rs200, %rs290, %rs549;
	cvt.u16.u32 	%rs295, %r65;
	mad.lo.s16 	%rs296, %rs194, %rs295, %rs550;
	mad.lo.s16 	%rs297, %rs196, %rs295, %rs551;
	mad.lo.s16 	%rs298, %rs198, %rs295, %rs552;
	mad.lo.s16 	%rs299, %rs200, %rs295, %rs553;
	cvt.u16.u32 	%rs300, %r66;
	mad.lo.s16 	%rs301, %rs194, %rs300, %rs554;
	mad.lo.s16 	%rs302, %rs196, %rs300, %rs555;
	mad.lo.s16 	%rs303, %rs198, %rs300, %rs556;
	mad.lo.s16 	%rs304, %rs200, %rs300, %rs557;
	cvt.u16.u32 	%rs305, %r67;
	mad.lo.s16 	%rs306, %rs194, %rs305, %rs558;
	mad.lo.s16 	%rs307, %rs196, %rs305, %rs559;
	mad.lo.s16 	%rs308, %rs198, %rs305, %rs560;
	mad.lo.s16 	%rs309, %rs200, %rs305, %rs561;
	shr.u32 	%r76, %r64, 8;
	cvt.u16.u32 	%rs310, %r76;
	mad.lo.s16 	%rs311, %rs202, %rs310, %rs291;
	mad.lo.s16 	%rs312, %rs204, %rs310, %rs292;
	mad.lo.s16 	%rs313, %rs206, %rs310, %rs293;
	mad.lo.s16 	%rs314, %rs208, %rs310, %rs294;
	shr.u32 	%r77, %r65, 8;
	cvt.u16.u32 	%rs315, %r77;
	mad.lo.s16 	%rs316, %rs202, %rs315, %rs296;
	mad.lo.s16 	%rs317, %rs204, %rs315, %rs297;
	mad.lo.s16 	%rs318, %rs206, %rs315, %rs298;
	mad.lo.s16 	%rs319, %rs208, %rs315, %rs299;
	shr.u32 	%r78, %r66, 8;
	cvt.u16.u32 	%rs320, %r78;
	mad.lo.s16 	%rs321, %rs202, %rs320, %rs301;
	mad.lo.s16 	%rs322, %rs204, %rs320, %rs302;
	mad.lo.s16 	%rs323, %rs206, %rs320, %rs303;
	mad.lo.s16 	%rs324, %rs208, %rs320, %rs304;
	shr.u32 	%r79, %r67, 8;
	cvt.u16.u32 	%rs325, %r79;
	mad.lo.s16 	%rs326, %rs202, %rs325, %rs306;
	mad.lo.s16 	%rs327, %rs204, %rs325, %rs307;
	mad.lo.s16 	%rs328, %rs206, %rs325, %rs308;
	mad.lo.s16 	%rs329, %rs208, %rs325, %rs309;
	{ .reg .b16 tmp; mov.b32 {tmp, %rs330}, %r64; }
	mad.lo.s16 	%rs331, %rs210, %rs330, %rs311;
	mad.lo.s16 	%rs332, %rs212, %rs330, %rs312;
	mad.lo.s16 	%rs333, %rs214, %rs330, %rs313;
	mad.lo.s16 	%rs334, %rs216, %rs330, %rs314;
	{ .reg .b16 tmp; mov.b32 {tmp, %rs335}, %r65; }
	mad.lo.s16 	%rs336, %rs210, %rs335, %rs316;
	mad.lo.s16 	%rs337, %rs212, %rs335, %rs317;
	mad.lo.s16 	%rs338, %rs214, %rs335, %rs318;
	mad.lo.s16 	%rs339, %rs216, %rs335, %rs319;
	{ .reg .b16 tmp; mov.b32 {tmp, %rs340}, %r66; }
	mad.lo.s16 	%rs341, %rs210, %rs340, %rs321;
	mad.lo.s16 	%rs342, %rs212, %rs340, %rs322;
	mad.lo.s16 	%rs343, %rs214, %rs340, %rs323;
	mad.lo.s16 	%rs344, %rs216, %rs340, %rs324;
	{ .reg .b16 tmp; mov.b32 {tmp, %rs345}, %r67; }
	mad.lo.s16 	%rs346, %rs210, %rs345, %rs326;
	mad.lo.s16 	%rs347, %rs212, %rs345, %rs327;
	mad.lo.s16 	%rs348, %rs214, %rs345, %rs328;
	mad.lo.s16 	%rs349, %rs216, %rs345, %rs329;
	shr.u32 	%r80, %r64, 24;
	cvt.u16.u32 	%rs350, %r80;
	mad.lo.s16 	%rs546, %rs218, %rs350, %rs331;
	mad.lo.s16 	%rs547, %rs220, %rs350, %rs332;
	mad.lo.s16 	%rs548, %rs222, %rs350, %rs333;
	mad.lo.s16 	%rs549, %rs224, %rs350, %rs334;
	shr.u32 	%r81, %r65, 24;
	cvt.u16.u32 	%rs351, %r81;
	mad.lo.s16 	%rs550, %rs218, %rs351, %rs336;
	mad.lo.s16 	%rs551, %rs220, %rs351, %rs337;
	mad.lo.s16 	%rs552, %rs222, %rs351, %rs338;
	mad.lo.s16 	%rs553, %rs224, %rs351, %rs339;
	shr.u32 	%r82, %r66, 24;
	cvt.u16.u32 	%rs352, %r82;
	mad.lo.s16 	%rs554, %rs218, %rs352, %rs341;
	mad.lo.s16 	%rs555, %rs220, %rs352, %rs342;
	mad.lo.s16 	%rs556, %rs222, %rs352, %rs343;
	mad.lo.s16 	%rs557, %rs224, %rs352, %rs344;
	shr.u32 	%r83, %r67, 24;
	cvt.u16.u32 	%rs353, %r83;
	mad.lo.s16 	%rs558, %rs218, %rs353, %rs346;
	mad.lo.s16 	%rs559, %rs220, %rs353, %rs347;
	mad.lo.s16 	%rs560, %rs222, %rs353, %rs348;
	mad.lo.s16 	%rs561, %rs224, %rs353, %rs349;
	mad.lo.s16 	%rs354, %rs195, %rs226, %rs530;
	mad.lo.s16 	%rs355, %rs197, %rs226, %rs531;
	mad.lo.s16 	%rs356, %rs199, %rs226, %rs532;
	mad.lo.s16 	%rs357, %rs201, %rs226, %rs533;
	mad.lo.s16 	%rs358, %rs195, %rs231, %rs534;
	mad.lo.s16 	%rs359, %rs197, %rs231, %rs535;
	mad.lo.s16 	%rs360, %rs199, %rs231, %rs536;
	mad.lo.s16 	%rs361, %rs201, %rs231, %rs537;
	mad.lo.s16 	%rs362, %rs195, %rs236, %rs538;
	mad.lo.s16 	%rs363, %rs197, %rs236, %rs539;
	mad.lo.s16 	%rs364, %rs199, %rs236, %rs540;
	mad.lo.s16 	%rs365, %rs201, %rs236, %rs541;
	mad.lo.s16 	%rs366, %rs195, %rs241, %rs542;
	mad.lo.s16 	%rs367, %rs197, %rs241, %rs543;
	mad.lo.s16 	%rs368, %rs199, %rs241, %rs544;
	mad.lo.s16 	%rs369, %rs201, %rs241, %rs545;
	mad.lo.s16 	%rs370, %rs203, %rs246, %rs354;
	mad.lo.s16 	%rs371, %rs205, %rs246, %rs355;
	mad.lo.s16 	%rs372, %rs207, %rs246, %rs356;
	mad.lo.s16 	%rs373, %rs209, %rs246, %rs357;
	mad.lo.s16 	%rs374, %rs203, %rs251, %rs358;
	mad.lo.s16 	%rs375, %rs205, %rs251, %rs359;
	mad.lo.s16 	%rs376, %rs207, %rs251, %rs360;
	mad.lo.s16 	%rs377, %rs209, %rs251, %rs361;
	mad.lo.s16 	%rs378, %rs203, %rs256, %rs362;
	mad.lo.s16 	%rs379, %rs205, %rs256, %rs363;
	mad.lo.s16 	%rs380, %rs207, %rs256, %rs364;
	mad.lo.s16 	%rs381, %rs209, %rs256, %rs365;
	mad.lo.s16 	%rs382, %rs203, %rs261, %rs366;
	mad.lo.s16 	%rs383, %rs205, %rs261, %rs367;
	mad.lo.s16 	%rs384, %rs207, %rs261, %rs368;
	mad.lo.s16 	%rs385, %rs209, %rs261, %rs369;
	mad.lo.s16 	%rs386, %rs211, %rs266, %rs370;
	mad.lo.s16 	%rs387, %rs213, %rs266, %rs371;
	mad.lo.s16 	%rs388, %rs215, %rs266, %rs372;
	mad.lo.s16 	%rs389, %rs217, %rs266, %rs373;
	mad.lo.s16 	%rs390, %rs211, %rs271, %rs374;
	mad.lo.s16 	%rs391, %rs213, %rs271, %rs375;
	mad.lo.s16 	%rs392, %rs215, %rs271, %rs376;
	mad.lo.s16 	%rs393, %rs217, %rs271, %rs377;
	mad.lo.s16 	%rs394, %rs211, %rs276, %rs378;
	mad.lo.s16 	%rs395, %rs213, %rs276, %rs379;
	mad.lo.s16 	%rs396, %rs215, %rs276, %rs380;
	mad.lo.s16 	%rs397, %rs217, %rs276, %rs381;
	mad.lo.s16 	%rs398, %rs211, %rs281, %rs382;
	mad.lo.s16 	%rs399, %rs213, %rs281, %rs383;
	mad.lo.s16 	%rs400, %rs215, %rs281, %rs384;
	mad.lo.s16 	%rs401, %rs217, %rs281, %rs385;
	mad.lo.s16 	%rs530, %rs219, %rs286, %rs386;
	mad.lo.s16 	%rs531, %rs221, %rs286, %rs387;
	mad.lo.s16 	%rs532, %rs223, %rs286, %rs388;
	mad.lo.s16 	%rs533, %rs225, %rs286, %rs389;
	mad.lo.s16 	%rs534, %rs219, %rs287, %rs390;
	mad.lo.s16 	%rs535, %rs221, %rs287, %rs391;
	mad.lo.s16 	%rs536, %rs223, %rs287, %rs392;
	mad.lo.s16 	%rs537, %rs225, %rs287, %rs393;
	mad.lo.s16 	%rs538, %rs219, %rs288, %rs394;
	mad.lo.s16 	%rs539, %rs221, %rs288, %rs395;
	mad.lo.s16 	%rs540, %rs223, %rs288, %rs396;
	mad.lo.s16 	%rs541, %rs225, %rs288, %rs397;
	mad.lo.s16 	%rs542, %rs219, %rs289, %rs398;
	mad.lo.s16 	%rs543, %rs221, %rs289, %rs399;
	mad.lo.s16 	%rs544, %rs223, %rs289, %rs400;
	mad.lo.s16 	%rs545, %rs225, %rs289, %rs401;
	mad.lo.s16 	%rs402, %rs195, %rs290, %rs514;
	mad.lo.s16 	%rs403, %rs197, %rs290, %rs515;
	mad.lo.s16 	%rs404, %rs199, %rs290, %rs516;
	mad.lo.s16 	%rs405, %rs201, %rs290, %rs517;
	mad.lo.s16 	%rs406, %rs195, %rs295, %rs518;
	mad.lo.s16 	%rs407, %rs197, %rs295, %rs519;
	mad.lo.s16 	%rs408, %rs199, %rs295, %rs520;
	mad.lo.s16 	%rs409, %rs201, %rs295, %rs521;
	mad.lo.s16 	%rs410, %rs195, %rs300, %rs522;
	mad.lo.s16 	%rs411, %rs197, %rs300, %rs523;
	mad.lo.s16 	%rs412, %rs199, %rs300, %rs524;
	mad.lo.s16 	%rs413, %rs201, %rs300, %rs525;
	mad.lo.s16 	%rs414, %rs195, %rs305, %rs526;
	mad.lo.s16 	%rs415, %rs197, %rs305, %rs527;
	mad.lo.s16 	%rs416, %rs199, %rs305, %rs528;
	mad.lo.s16 	%rs417, %rs201, %rs305, %rs529;
	mad.lo.s16 	%rs418, %rs203, %rs310, %rs402;
	mad.lo.s16 	%rs419, %rs205, %rs310, %rs403;
	mad.lo.s16 	%rs420, %rs207, %rs310, %rs404;
	mad.lo.s16 	%rs421, %rs209, %rs310, %rs405;
	mad.lo.s16 	%rs422, %rs203, %rs315, %rs406;
	mad.lo.s16 	%rs423, %rs205, %rs315, %rs407;
	mad.lo.s16 	%rs424, %rs207, %rs315, %rs408;
	mad.lo.s16 	%rs425, %rs209, %rs315, %rs409;
	mad.lo.s16 	%rs426, %rs203, %rs320, %rs410;
	mad.lo.s16 	%rs427, %rs205, %rs320, %rs411;
	mad.lo.s16 	%rs428, %rs207, %rs320, %rs412;
	mad.lo.s16 	%rs429, %rs209, %rs320, %rs413;
	mad.lo.s16 	%rs430, %rs203, %rs325, %rs414;
	mad.lo.s16 	%rs431, %rs205, %rs325, %rs415;
	mad.lo.s16 	%rs432, %rs207, %rs325, %rs416;
	mad.lo.s16 	%rs433, %rs209, %rs325, %rs417;
	mad.lo.s16 	%rs434, %rs211, %rs330, %rs418;
	mad.lo.s16 	%rs435, %rs213, %rs330, %rs419;
	mad.lo.s16 	%rs436, %rs215, %rs330, %rs420;
	mad.lo.s16 	%rs437, %rs217, %rs330, %rs421;
	mad.lo.s16 	%rs438, %rs211, %rs335, %rs422;
	mad.lo.s16 	%rs439, %rs213, %rs335, %rs423;
	mad.lo.s16 	%rs440, %rs215, %rs335, %rs424;
	mad.lo.s16 	%rs441, %rs217, %rs335, %rs425;
	mad.lo.s16 	%rs442, %rs211, %rs340, %rs426;
	mad.lo.s16 	%rs443, %rs213, %rs340, %rs427;
	mad.lo.s16 	%rs444, %rs215, %rs340, %rs428;
	mad.lo.s16 	%rs445, %rs217, %rs340, %rs429;
	mad.lo.s16 	%rs446, %rs211, %rs345, %rs430;
	mad.lo.s16 	%rs447, %rs213, %rs345, %rs431;
	mad.lo.s16 	%rs448, %rs215, %rs345, %rs432;
	mad.lo.s16 	%rs449, %rs217, %rs345, %rs433;
	mad.lo.s16 	%rs514, %rs219, %rs350, %rs434;
	mad.lo.s16 	%rs515, %rs221, %rs350, %rs435;
	mad.lo.s16 	%rs516, %rs223, %rs350, %rs436;
	mad.lo.s16 	%rs517, %rs225, %rs350, %rs437;
	mad.lo.s16 	%rs518, %rs219, %rs351, %rs438;
	mad.lo.s16 	%rs519, %rs221, %rs351, %rs439;
	mad.lo.s16 	%rs520, %rs223, %rs351, %rs440;
	mad.lo.s16 	%rs521, %rs225, %rs351, %rs441;
	mad.lo.s16 	%rs522, %rs219, %rs352, %rs442;
	mad.lo.s16 	%rs523, %rs221, %rs352, %rs443;
	mad.lo.s16 	%rs524, %rs223, %rs352, %rs444;
	mad.lo.s16 	%rs525, %rs225, %rs352, %rs445;
	mad.lo.s16 	%rs526, %rs219, %rs353, %rs446;
	mad.lo.s16 	%rs527, %rs221, %rs353, %rs447;
	mad.lo.s16 	%rs528, %rs223, %rs353, %rs448;
	mad.lo.s16 	%rs529, %rs225, %rs353, %rs449;
	add.s32 	%r90, %r90, 4;
	add.s32 	%r89, %r89, 512;
	setp.ne.s32 	%p1, %r90, 2080;
	@%p1 bra 	$L__BB0_2;
	add.s32 	%r88, %r88, 1;
	setp.ne.s32 	%p2, %r88, 512;
	@%p2 bra 	$L__BB0_1;
	ld.param.u64 	%rd15, [main_kernel0_param_2];
	cvta.to.global.u64 	%rd10, %rd15;
	shl.b32 	%r84, %r2, 15;
	add.s32 	%r85, %r1, %r84;
	add.s32 	%r86, %r85, %r3;
	add.s32 	%r87, %r86, %r4;
	cvt.u64.u32 	%rd11, %r87;
	add.s64 	%rd12, %rd10, %rd11;
	st.global.u8 	[%rd12], %rs562;
	st.global.u8 	[%rd12+32], %rs563;
	st.global.u8 	[%rd12+64], %rs564;
	st.global.u8 	[%rd12+96], %rs565;
	st.global.u8 	[%rd12+524288], %rs566;
	st.global.u8 	[%rd12+524320], %rs567;
	st.global.u8 	[%rd12+524352], %rs568;
	st.global.u8 	[%rd12+524384], %rs569;
	st.global.u8 	[%rd12+1048576], %rs570;
	st.global.u8 	[%rd12+1048608], %rs571;
	st.global.u8 	[%rd12+1048640], %rs572;
	st.global.u8 	[%rd12+1048672], %rs573;
	st.global.u8 	[%rd12+1572864], %rs574;
	st.global.u8 	[%rd12+1572896], %rs575;
	st.global.u8 	[%rd12+1572928], %rs576;
	st.global.u8 	[%rd12+1572960], %rs577;
	st.global.u8 	[%rd12+1], %rs530;
	st.global.u8 	[%rd12+33], %rs531;
	st.global.u8 	[%rd12+65], %rs532;
	st.global.u8 	[%rd12+97], %rs533;
	st.global.u8 	[%rd12+524289], %rs534;
	st.global.u8 	[%rd12+524321], %rs535;
	st.global.u8 	[%rd12+524353], %rs536;
	st.global.u8 	[%rd12+524385], %rs537;
	st.global.u8 	[%rd12+1048577], %rs538;
	st.global.u8 	[%rd12+1048609], %rs539;
	st.global.u8 	[%rd12+1048641], %rs540;
	st.global.u8 	[%rd12+1048673], %rs541;
	st.global.u8 	[%rd12+1572865], %rs542;
	st.global.u8 	[%rd12+1572897], %rs543;
	st.global.u8 	[%rd12+1572929], %rs544;
	st.global.u8 	[%rd12+1572961], %rs545;
	st.global.u8 	[%rd12+16384], %rs546;
	st.global.u8 	[%rd12+16416], %rs547;
	st.global.u8 	[%rd12+16448], %rs548;
	st.global.u8 	[%rd12+16480], %rs549;
	st.global.u8 	[%rd12+540672], %rs550;
	st.global.u8 	[%rd12+540704], %rs551;
	st.global.u8 	[%rd12+540736], %rs552;
	st.global.u8 	[%rd12+540768], %rs553;
	st.global.u8 	[%rd12+1064960], %rs554;
	st.global.u8 	[%rd12+1064992], %rs555;
	st.global.u8 	[%rd12+1065024], %rs556;
	st.global.u8 	[%rd12+1065056], %rs557;
	st.global.u8 	[%rd12+1589248], %rs558;
	st.global.u8 	[%rd12+1589280], %rs559;
	st.global.u8 	[%rd12+1589312], %rs560;
	st.global.u8 	[%rd12+1589344], %rs561;
	st.global.u8 	[%rd12+16385], %rs514;
	st.global.u8 	[%rd12+16417], %rs515;
	st.global.u8 	[%rd12+16449], %rs516;
	st.global.u8 	[%rd12+16481], %rs517;
	st.global.u8 	[%rd12+540673], %rs518;
	st.global.u8 	[%rd12+540705], %rs519;
	st.global.u8 	[%rd12+540737], %rs520;
	st.global.u8 	[%rd12+540769], %rs521;
	st.global.u8 	[%rd12+1064961], %rs522;
	st.global.u8 	[%rd12+1064993], %rs523;
	st.global.u8 	[%rd12+1065025], %rs524;
	st.global.u8 	[%rd12+1065057], %rs525;
	st.global.u8 	[%rd12+1589249], %rs526;
	st.global.u8 	[%rd12+1589281], %rs527;
	st.global.u8 	[%rd12+1589313], %rs528;
	st.global.u8 	[%rd12+1589345], %rs529;
	ret;

}


// ===== COMPILED SASS (sm_100) =====

	.target	sm_100

	.elftype	@"ET_EXEC"


//--------------------- .note.nv.tkinfo           --------------------------
	.section	.note.nv.tkinfo,"",@"SHT_NOTE"
	.sectionflags	@"SHF_NOTE_NV_TKINFO"
	.tkinfo
        /*0018*/ 	.word	0x00000002
        /*0030*/ 	.string	""
        /*0030*/ 	.string	"ptxas"
        /*0030*/ 	.string	"Cuda compilation tools, release 13.0, V13.0.88"
        /*0030*/ 	.string	"Build cuda_13.0.r13.0/compiler.36424714_0"
        /*0030*/ 	.string	"-arch sm_100 -m 64 "



//--------------------- .note.nv.cuinfo           --------------------------
	.section	.note.nv.cuinfo,"",@"SHT_NOTE"
	.sectionflags	@"SHF_NOTE_NV_CUINFO"
        /*0018*/ 	.short	0x0002
        /*001a*/ 	.short	0x0064
        /*001c*/ 	.short	0x0082
	.zero		2


//--------------------- .nv.info                  --------------------------
	.section	.nv.info,"",@"SHT_CUDA_INFO"
	.align	4


	//----- nvinfo : EIATTR_REGCOUNT
	.align		4
        /*0000*/ 	.byte	0x04, 0x2f
        /*0002*/ 	.short	(.L_1 - .L_0)
	.align		4
.L_0:
        /*0004*/ 	.word	index@(main_kernel0)
        /*0008*/ 	.word	0x00000071


	//----- nvinfo : EIATTR_FRAME_SIZE
	.align		4
.L_1:
        /*000c*/ 	.byte	0x04, 0x11
        /*000e*/ 	.short	(.L_3 - .L_2)
	.align		4
.L_2:
        /*0010*/ 	.word	index@(main_kernel0)
        /*0014*/ 	.word	0x00000000


	//----- nvinfo : EIATTR_MIN_STACK_SIZE
	.align		4
.L_3:
        /*0018*/ 	.byte	0x04, 0x12
        /*001a*/ 	.short	(.L_5 - .L_4)
	.align		4
.L_4:
        /*001c*/ 	.word	index@(main_kernel0)
        /*0020*/ 	.word	0x00000000
.L_5:


//--------------------- .nv.compat                --------------------------
	.section	.nv.compat,"",@"SHT_CUDA_COMPAT_INFO"
	.align	4
        /*0000*/ 	.byte	0x02, 0x09, 0x00, 0x00, 0x02, 0x02, 0x01, 0x00, 0x02, 0x05, 0x05, 0x00, 0x03, 0x07, 0x01, 0x01
        /*0010*/ 	.byte	0x02, 0x03, 0x00, 0x00, 0x02, 0x06, 0x01, 0x00, 0x04, 0x0b, 0x08, 0x00, 0x09, 0x00, 0x00, 0x00
        /*0020*/ 	.byte	0x00, 0x00, 0x00, 0x00


//--------------------- .nv.info.main_kernel0     --------------------------
	.section	.nv.info.main_kernel0,"",@"SHT_CUDA_INFO"
	.sectionflags	@""
	.align	4


	//----- nvinfo : EIATTR_CUDA_API_VERSION
	.align		4
        /*0000*/ 	.byte	0x04, 0x37
        /*0002*/ 	.short	(.L_7 - .L_6)
.L_6:
        /*0004*/ 	.word	0x00000082


	//----- nvinfo : EIATTR_KPARAM_INFO
	.align		4
.L_7:
        /*0008*/ 	.byte	0x04, 0x17
        /*000a*/ 	.short	(.L_9 - .L_8)
.L_8:
        /*000c*/ 	.word	0x00000000
        /*0010*/ 	.short	0x0002
        /*0012*/ 	.short	0x0010
        /*0014*/ 	.byte	0x00, 0xf5, 0x21, 0x00


	//----- nvinfo : EIATTR_KPARAM_INFO
	.align		4
.L_9:
        /*0018*/ 	.byte	0x04, 0x17
        /*001a*/ 	.short	(.L_11 - .L_10)
.L_10:
        /*001c*/ 	.word	0x00000000
        /*0020*/ 	.short	0x0001
        /*0022*/ 	.short	0x0008
        /*0024*/ 	.byte	0x00, 0xf5, 0x21, 0x00


	//----- nvinfo : EIATTR_KPARAM_INFO
	.align		4
.L_11:
        /*0028*/ 	.byte	0x04, 0x17
        /*002a*/ 	.short	(.L_13 - .L_12)
.L_12:
        /*002c*/ 	.word	0x00000000
        /*0030*/ 	.short	0x0000
        /*0032*/ 	.short	0x0000
        /*0034*/ 	.byte	0x00, 0xf5, 0x21, 0x00


	//----- nvinfo : EIATTR_SPARSE_MMA_MASK
	.align		4
.L_13:
        /*0038*/ 	.byte	0x03, 0x50
        /*003a*/ 	.short	0x0000


	//----- nvinfo : EIATTR_MAXREG_COUNT
	.align		4
        /*003c*/ 	.byte	0x03, 0x1b
        /*003e*/ 	.short	0x00ff


	//----- nvinfo : EIATTR_NUM_BARRIERS
	.align		4
        /*0040*/ 	.byte	0x02, 0x4c
        /*0042*/ 	.byte	0x01
	.zero		1


	//----- nvinfo : EIATTR_MERCURY_ISA_VERSION
	.align		4
        /*0044*/ 	.byte	0x03, 0x5f
        /*0046*/ 	.short	0x0101


	//----- nvinfo : EIATTR_VRC_CTA_INIT_COUNT
	.align		4
        /*0048*/ 	.byte	0x02, 0x4a
	.zero		1
	.zero		1


	//----- nvinfo : EIATTR_EXIT_INSTR_OFFSETS
	.align		4
        /*004c*/ 	.byte	0x04, 0x1c
        /*004e*/ 	.short	(.L_15 - .L_14)


	//   ....[0]....
.L_14:
        /*0050*/ 	.word	0x00003ae0


	//----- nvinfo : EIATTR_MAX_THREADS
	.align		4
.L_15:
        /*0054*/ 	.byte	0x04, 0x05
        /*0056*/ 	.short	(.L_17 - .L_16)
.L_16:
        /*0058*/ 	.word	0x00000100
        /*005c*/ 	.word	0x00000001
        /*0060*/ 	.word	0x00000001


	//----- nvinfo : EIATTR_CBANK_PARAM_SIZE
	.align		4
.L_17:
        /*0064*/ 	.byte	0x03, 0x19
        /*0066*/ 	.short	0x0018


	//----- nvinfo : EIATTR_PARAM_CBANK
	.align		4
        /*0068*/ 	.byte	0x04, 0x0a
        /*006a*/ 	.short	(.L_19 - .L_18)
	.align		4
.L_18:
        /*006c*/ 	.word	index@(.nv.constant0.main_kernel0)
        /*0070*/ 	.short	0x0380
        /*0072*/ 	.short	0x0018


	//----- nvinfo : EIATTR_SW_WAR
	.align		4
.L_19:
        /*0074*/ 	.byte	0x04, 0x36
        /*0076*/ 	.short	(.L_21 - .L_20)
.L_20:
        /*0078*/ 	.word	0x00000008
.L_21:


//--------------------- .nv.callgraph             --------------------------
	.section	.nv.callgraph,"",@"SHT_CUDA_CALLGRAPH"
	.align	4
	.sectionentsize	8
	.align		4
        /*0000*/ 	.word	0x00000000
	.align		4
        /*0004*/ 	.word	0xffffffff
	.align		4
        /*0008*/ 	.word	0x00000000
	.align		4
        /*000c*/ 	.word	0xfffffffe
	.align		4
        /*0010*/ 	.word	0x00000000
	.align		4
        /*0014*/ 	.word	0xfffffffd
	.align		4
        /*0018*/ 	.word	0x00000000
	.align		4
        /*001c*/ 	.word	0xfffffffc


//--------------------- .text.main_kernel0        --------------------------
	.section	.text.main_kernel0,"ax",@progbits
	.align	128
        .global         main_kernel0
        .type           main_kernel0,@function
        .size           main_kernel0,(.L_x_3 - main_kernel0)
        .other          main_kernel0,@"STO_CUDA_ENTRY STV_DEFAULT"
main_kernel0:
.text.main_kernel0:
[----:B------:R-:W-:Y:S08]  /*0000*/  LDC R1, c[0x0][0x37c] ;  /* 0x0000df00ff017b82 */ /* 0x000ff00000000800 */
[----:B------:R-:W0:Y:S01]  /*0010*/  S2UR UR4, SR_CTAID.X ;  /* 0x00000000000479c3 */ /* 0x000e220000002500 */
[----:B------:R-:W1:Y:S01]  /*0020*/  S2R R12, SR_TID.Y ;  /* 0x00000000000c7919 */ /* 0x000e620000002200 */
[----:B------:R-:W-:Y:S01]  /*0030*/  UMOV UR5, 0x400 ;  /* 0x0000040000057882 */ /* 0x000fe20000000000 */
[----:B------:R-:W-:Y:S01]  /*0040*/  IMAD.MOV.U32 R14, RZ, RZ, RZ ;  /* 0x000000ffff0e7224 */ /* 0x000fe200078e00ff */
[----:B------:R-:W-:Y:S01]  /*0050*/  UIADD3 UR6, UPT, UPT, UR5, 0x1000, URZ ;  /* 0x0000100005067890 */ /* 0x000fe2000fffe0ff */
[----:B------:R-:W2:Y:S01]  /*0060*/  S2R R13, SR_TID.X ;  /* 0x00000000000d7919 */ /* 0x000ea20000002100 */
[----:B------:R-:W-:Y:S01]  /*0070*/  PRMT R46, RZ, 0x7610, R46 ;  /* 0x00007610ff2e7816 */ /* 0x000fe2000000002e */
[----:B------:R-:W3:Y:S01]  /*0080*/  LDCU.64 UR10, c[0x0][0x358] ;  /* 0x00006b00ff0a77ac */ /* 0x000ee20008000a00 */
[----:B------:R-:W4:Y:S01]  /*0090*/  S2UR UR8, SR_CTAID.Y ;  /* 0x00000000000879c3 */ /* 0x000f220000002600 */
[----:B------:R-:W-:-:S02]  /*00a0*/  PRMT R51, RZ, 0x7610, R51 ;  /* 0x00007610ff337816 */ /* 0x000fc40000000033 */
[----:B------:R-:W-:Y:S02]  /*00b0*/  PRMT R55, RZ, 0x7610, R55 ;  /* 0x00007610ff377816 */ /* 0x000fe40000000037 */
[----:B------:R-:W-:Y:S02]  /*00c0*/  PRMT R59, RZ, 0x7610, R59 ;  /* 0x00007610ff3b7816 */ /* 0x000fe4000000003b */
[----:B------:R-:W-:Y:S01]  /*00d0*/  PRMT R47, RZ, 0x7610, R47 ;  /* 0x00007610ff2f7816 */ /* 0x000fe2000000002f */
[----:B------:R-:W5:Y:S01]  /*00e0*/  S2UR UR7, SR_CgaCtaId ;  /* 0x00000000000779c3 */ /* 0x000f620000008800 */
[----:B------:R-:W-:Y:S02]  /*00f0*/  PRMT R50, RZ, 0x7610, R50 ;  /* 0x00007610ff327816 */ /* 0x000fe40000000032 */
[----:B------:R-:W-:Y:S02]  /*0100*/  PRMT R54, RZ, 0x7610, R54 ;  /* 0x00007610ff367816 */ /* 0x000fe40000000036 */
[----:B------:R-:W-:-:S02]  /*0110*/  PRMT R56, RZ, 0x7610, R56 ;  /* 0x00007610ff387816 */ /* 0x000fc40000000038 */
[----:B------:R-:W-:Y:S01]  /*0120*/  PRMT R30, RZ, 0x7610, R30 ;  /* 0x00007610ff1e7816 */ /* 0x000fe2000000001e */
[----:B0-----:R-:W-:Y:S01]  /*0130*/  USHF.L.U32 UR4, UR4, 0x15, URZ ;  /* 0x0000001504047899 */ /* 0x001fe200080006ff */
[----:B------:R-:W-:Y:S02]  /*0140*/  PRMT R18, RZ, 0x7610, R18 ;  /* 0x00007610ff127816 */ /* 0x000fe40000000012 */
[----:B------:R-:W-:Y:S02]  /*0150*/  PRMT R19, RZ, 0x7610, R19 ;  /* 0x00007610ff137816 */ /* 0x000fe40000000013 */
[----:B------:R-:W-:Y:S02]  /*0160*/  PRMT R26, RZ, 0x7610, R26 ;  /* 0x00007610ff1a7816 */ /* 0x000fe4000000001a */
[----:B------:R-:W-:Y:S01]  /*0170*/  PRMT R29, RZ, 0x7610, R29 ;  /* 0x00007610ff1d7816 */ /* 0x000fe2000000001d */
[----:B----4-:R-:W-:Y:S01]  /*0180*/  USHF.L.U32 UR5, UR8, 0x7, URZ ;  /* 0x0000000708057899 */ /* 0x010fe200080006ff */
[----:B------:R-:W-:-:S02]  /*0190*/  PRMT R22, RZ, 0x7610, R22 ;  /* 0x00007610ff167816 */ /* 0x000fc40000000016 */
[----:B------:R-:W-:Y:S02]  /*01a0*/  PRMT R41, RZ, 0x7610, R41 ;  /* 0x00007610ff297816 */ /* 0x000fe40000000029 */
[----:B------:R-:W-:Y:S02]  /*01b0*/  PRMT R40, RZ, 0x7610, R40 ;  /* 0x00007610ff287816 */ /* 0x000fe40000000028 */
[----:B------:R-:W-:Y:S01]  /*01c0*/  PRMT R71, RZ, 0x7610, R71 ;  /* 0x00007610ff477816 */ /* 0x000fe20000000047 */
[----:B-----5:R-:W-:Y:S01]  /*01d0*/  ULEA UR6, UR7, UR6, 0x18 ;  /* 0x0000000607067291 */ /* 0x020fe2000f8ec0ff */
[----:B------:R-:W-:Y:S02]  /*01e0*/  PRMT R73, RZ, 0x7610, R73 ;  /* 0x00007610ff497816 */ /* 0x000fe40000000049 */
[----:B------:R-:W-:Y:S02]  /*01f0*/  PRMT R75, RZ, 0x7610, R75 ;  /* 0x00007610ff4b7816 */ /* 0x000fe4000000004b */
[----:B------:R-:W-:-:S02]  /*0200*/  PRMT R70, RZ, 0x7610, R70 ;  /* 0x00007610ff467816 */ /* 0x000fc40000000046 */
[----:B------:R-:W-:Y:S02]  /*0210*/  PRMT R67, RZ, 0x7610, R67 ;  /* 0x00007610ff437816 */ /* 0x000fe40000000043 */
[----:B------:R-:W-:Y:S02]  /*0220*/  PRMT R68, RZ, 0x7610, R68 ;  /* 0x00007610ff447816 */ /* 0x000fe40000000044 */
[----:B------:R-:W-:Y:S02]  /*0230*/  PRMT R69, RZ, 0x7610, R69 ;  /* 0x00007610ff457816 */ /* 0x000fe40000000045 */
        /* <DEDUP_REMOVED lines=40> */
[----:B-123--:R-:W-:-:S07]  /*04c0*/  PRMT R4, RZ, 0x7610, R4 ;  /* 0x00007610ff047816 */ /* 0x00efce0000000004 */
.L_x_1:
[----:B------:R-:W-:Y:S01]  /*04d0*/  LEA R60, R12, UR6, 0x1 ;  /* 0x000000060c3c7c11 */ /* 0x000fe2000f8e08ff */
[C---:B------:R-:W-:Y:S01]  /*04e0*/  IMAD.SHL.U32 R32, R13.reuse, 0x2000, RZ ;  /* 0x000020000d207824 */ /* 0x040fe200078e00ff */
[----:B------:R-:W0:Y:S01]  /*04f0*/  S2R R12, SR_TID.Y ;  /* 0x00000000000c7919 */ /* 0x000e220000002200 */
[C---:B------:R-:W-:Y:S01]  /*0500*/  IMAD.SHL.U32 R77, R13.reuse, 0x10, RZ ;  /* 0x000000100d4d7824 */ /* 0x040fe200078e00ff */
[----:B------:R-:W1:Y:S01]  /*0510*/  LDCU.128 UR12, c[0x0][0x380] ;  /* 0x00007000ff0c77ac */ /* 0x000e620008000c00 */
[----:B------:R-:W-:Y:S01]  /*0520*/  IMAD.SHL.U32 R35, R13, 0x800, RZ ;  /* 0x000008000d237824 */ /* 0x000fe200078e00ff */
[----:B------:R-:W-:Y:S02]  /*0530*/  LOP3.LUT R33, R32, 0x1fc000, RZ, 0xc0, !PT ;  /* 0x001fc00020217812 */ /* 0x000fe400078ec0ff */
[----:B------:R-:W-:Y:S02]  /*0540*/  LOP3.LUT R34, R77, 0x10, RZ, 0xc0, !PT ;  /* 0x000000104d227812 */ /* 0x000fe400078ec0ff */
[----:B------:R-:W-:-:S02]  /*0550*/  LOP3.LUT R36, R35, 0x7c000, RZ, 0xc0, !PT ;  /* 0x0007c00023247812 */ /* 0x000fc400078ec0ff */
[----:B------:R-:W-:Y:S02]  /*0560*/  LOP3.LUT R37, R77, 0x70, RZ, 0xc0, !PT ;  /* 0x000000704d257812 */ /* 0x000fe400078ec0ff */
[C---:B0-----:R-:W-:Y:S02]  /*0570*/  LEA R32, R12.reuse, UR4, 0x11 ;  /* 0x000000040c207c11 */ /* 0x041fe4000f8e88ff */
[----:B------:R-:W-:Y:S02]  /*0580*/  LEA R35, R12, UR5, 0xf ;  /* 0x000000050c237c11 */ /* 0x000fe4000f8e78ff */
[----:B------:R-:W-:Y:S02]  /*0590*/  IADD3 R33, PT, PT, R34, R32, R33 ;  /* 0x0000002022217210 */ /* 0x000fe40007ffe021 */
[----:B------:R-:W-:-:S03]  /*05a0*/  IADD3 R35, PT, PT, R37, R35, R36 ;  /* 0x0000002325237210 */ /* 0x000fc60007ffe024 */
[C---:B------:R-:W-:Y:S02]  /*05b0*/  IMAD R33, R14.reuse, 0x20, R33 ;  /* 0x000000200e217824 */ /* 0x040fe400078e0221 */
[----:B------:R-:W-:-:S03]  /*05c0*/  IMAD R35, R14, 0x80000, R35 ;  /* 0x000800000e237824 */ /* 0x000fc600078e0223 */
[----:B-1----:R-:W-:Y:S02]  /*05d0*/  IADD3 R80, P0, PT, R33, UR12, RZ ;  /* 0x0000000c21507c10 */ /* 0x002fe4000ff1e0ff */
[----:B------:R-:W-:-:S03]  /*05e0*/  IADD3 R78, P1, PT, R35, UR14, RZ ;  /* 0x0000000e234e7c10 */ /* 0x000fc6000ff3e0ff */
[----:B------:R-:W-:Y:S02]  /*05f0*/  IMAD.X R81, RZ, RZ, UR13, P0 ;  /* 0x0000000dff517e24 */ /* 0x000fe400080e06ff */
[----:B------:R-:W-:-:S03]  /*0600*/  IMAD.X R79, RZ, RZ, UR15, P1 ;  /* 0x0000000fff4f7e24 */ /* 0x000fc600088e06ff */
[----:B------:R-:W2:Y:S04]  /*0610*/  LDG.E.CONSTANT R32, desc[UR10][R80.64] ;  /* 0x0000000a50207981 */ /* 0x000ea8000c1e9900 */
[----:B------:R-:W2:Y:S04]  /*0620*/  LDG.E.CONSTANT R33, desc[UR10][R80.64+0x4] ;  /* 0x0000040a50217981 */ /* 0x000ea8000c1e9900 */
[----:B------:R-:W2:Y:S04]  /*0630*/  LDG.E.CONSTANT R34, desc[UR10][R80.64+0x8] ;  /* 0x0000080a50227981 */ /* 0x000ea8000c1e9900 */
[----:B------:R-:W2:Y:S04]  /*0640*/  LDG.E.CONSTANT R35, desc[UR10][R80.64+0xc] ;  /* 0x00000c0a50237981 */ /* 0x000ea8000c1e9900 */
[----:B------:R-:W3:Y:S04]  /*0650*/  LDG.E.CONSTANT R36, desc[UR10][R78.64] ;  /* 0x0000000a4e247981 */ /* 0x000ee8000c1e9900 */
[----:B------:R-:W3:Y:S04]  /*0660*/  LDG.E.CONSTANT R37, desc[UR10][R78.64+0x4] ;  /* 0x0000040a4e257981 */ /* 0x000ee8000c1e9900 */
[----:B------:R-:W3:Y:S04]  /*0670*/  LDG.E.CONSTANT R38, desc[UR10][R78.64+0x8] ;  /* 0x0000080a4e267981 */ /* 0x000ee8000c1e9900 */
[----:B------:R-:W3:Y:S01]  /*0680*/  LDG.E.CONSTANT R39, desc[UR10][R78.64+0xc] ;  /* 0x00000c0a4e277981 */ /* 0x000ee2000c1e9900 */
[----:B------:R-:W0:Y:S01]  /*0690*/  S2UR UR8, SR_CgaCtaId ;  /* 0x00000000000879c3 */ /* 0x000e220000008800 */
[C---:B------:R-:W-:Y:S01]  /*06a0*/  IMAD R82, R12.reuse, 0x10, R13 ;  /* 0x000000100c527824 */ /* 0x040fe200078e020d */
[----:B------:R-:W-:Y:S01]  /*06b0*/  UMOV UR7, 0x400 ;  /* 0x0000040000077882 */ /* 0x000fe20000000000 */
[----:B------:R-:W-:-:S02]  /*06c0*/  IMAD R77, R12, 0x100, R77 ;  /* 0x000001000c4d7824 */ /* 0x000fc400078e024d */
[----:B------:R-:W-:Y:S02]  /*06d0*/  IMAD.SHL.U32 R82, R82, 0x4, RZ ;  /* 0x0000000452527824 */ /* 0x000fe400078e00ff */
[----:B------:R-:W-:Y:S02]  /*06e0*/  VIADD R14, R14, 0x1 ;  /* 0x000000010e0e7836 */ /* 0x000fe40000000000 */
[----:B------:R-:W-:Y:S01]  /*06f0*/  VIADD R60, R60, 0x100 ;  /* 0x000001003c3c7836 */ /* 0x000fe20000000000 */
[----:B------:R-:W-:Y:S02]  /*0700*/  BAR.SYNC.DEFER_BLOCKING 0x0 ;  /* 0x0000000000007b1d */ /* 0x000fe40000010000 */
[----:B------:R-:W-:Y:S01]  /*0710*/  ISETP.NE.AND P0, PT, R14, 0x200, PT ;  /* 0x000002000e00780c */ /* 0x000fe20003f05270 */
[----:B0-----:R-:W-:-:S03]  /*0720*/  ULEA UR7, UR8, UR7, 0x18 ;  /* 0x0000000708077291 */ /* 0x001fc6000f8ec0ff */
[----:B------:R-:W-:-:S03]  /*0730*/  UMOV UR8, 0x800 ;  /* 0x0000080000087882 */ /* 0x000fc60000000000 */
[----:B------:R-:W-:-:S05]  /*0740*/  LEA R82, R82, UR7, 0x2 ;  /* 0x0000000752527c11 */ /* 0x000fca000f8e10ff */
[----:B--2---:R0:W-:Y:S04]  /*0750*/  STS.128 [R82], R32 ;  /* 0x0000002052007388 */ /* 0x0041e80000000c00 */
[----:B---3--:R0:W-:Y:S01]  /*0760*/  STS.128 [R77+UR6], R36 ;  /* 0x000000244d007988 */ /* 0x0081e20008000c06 */
[----:B------:R-:W-:Y:S06]  /*0770*/  BAR.SYNC.DEFER_BLOCKING 0x0 ;  /* 0x0000000000007b1d */ /* 0x000fec0000010000 */
.L_x_0:
[----:B------:R-:W-:Y:S01]  /*0780*/  LEA R101, R13, UR7, 0x6 ;  /* 0x000000070d657c11 */ /* 0x000fe2000f8e30ff */
[----:B0-----:R-:W0:Y:S01]  /*0790*/  LDS.U16 R37, [R60+-0x100] ;  /* 0xffff00003c257984 */ /* 0x001e220000000400 */
[----:B------:R-:W-:Y:S02]  /*07a0*/  PRMT R62, R62, 0x9910, RZ ;  /* 0x000099103e3e7816 */ /* 0x000fe400000000ff */
[----:B------:R-:W-:Y:S01]  /*07b0*/  PRMT R35, R72, 0x9910, RZ ;  /* 0x0000991048237816 */ /* 0x000fe200000000ff */
[----:B------:R-:W1:Y:S01]  /*07c0*/  LDS.U16 R77, [R60+-0xc0] ;  /* 0xffff40003c4d7984 */ /* 0x000e620000000400 */
[----:B------:R-:W-:Y:S02]  /*07d0*/  PRMT R36, R74, 0x9910, RZ ;  /* 0x000099104a247816 */ /* 0x000fe400000000ff */
[----:B------:R-:W-:Y:S01]  /*07e0*/  PRMT R78, R76, 0x9910, RZ ;  /* 0x000099104c4e7816 */ /* 0x000fe200000000ff */
[----:B------:R-:W2:Y:S01]  /*07f0*/  LDS R33, [R101+UR8+-0x800] ;  /* 0xfff8000865217984 */ /* 0x000ea20008000800 */
[----:B------:R-:W-:Y:S01]  /*0800*/  PRMT R76, R71, 0x9910, RZ ;  /* 0x00009910474c7816 */ /* 0x000fe200000000ff */
[----:B------:R-:W-:Y:S01]  /*0810*/  IMAD.MOV.U32 R71, RZ, RZ, R62 ;  /* 0x000000ffff477224 */ /* 0x000fe200078e003e */
[----:B------:R-:W-:Y:S01]  /*0820*/  PRMT R79, R73, 0x9910, RZ ;  /* 0x00009910494f7816 */ /* 0x000fe200000000ff */
[----:B------:R-:W3:Y:S01]  /*0830*/  LDS.U16 R38, [R60+-0xe0] ;  /* 0xffff20003c267984 */ /* 0x000ee20000000400 */
[----:B------:R-:W-:Y:S01]  /*0840*/  PRMT R81, R75, 0x9910, RZ ;  /* 0x000099104b517816 */ /* 0x000fe200000000ff */
[----:B------:R-:W-:Y:S01]  /*0850*/  IMAD.MOV.U32 R74, RZ, RZ, R35 ;  /* 0x000000ffff4a7224 */ /* 0x000fe200078e0023 */
[----:B------:R-:W-:Y:S01]  /*0860*/  PRMT R82, R70, 0x9910, RZ ;  /* 0x0000991046527816 */ /* 0x000fe200000000ff */
[----:B------:R-:W4:Y:S01]  /*0870*/  LDS.U16 R80, [R60+-0xa0] ;  /* 0xffff60003c507984 */ /* 0x000f220000000400 */
[----:B------:R-:W-:Y:S01]  /*0880*/  IMAD.MOV.U32 R35, RZ, RZ, R36 ;  /* 0x000000ffff237224 */ /* 0x000fe200078e0024 */
[----:B------:R-:W-:Y:S01]  /*0890*/  PRMT R63, R63, 0x9910, RZ ;  /* 0x000099103f3f7816 */ /* 0x000fe200000000ff */
[----:B------:R-:W-:Y:S01]  /*08a0*/  IMAD.MOV.U32 R75, RZ, RZ, R79 ;  /* 0x000000ffff4b7224 */ /* 0x000fe200078e004f */
[----:B------:R-:W5:Y:S01]  /*08b0*/  LDS R34, [R101+UR8+-0x400] ;  /* 0xfffc000865227984 */ /* 0x000f620008000800 */
[----:B------:R-:W-:Y:S01]  /*08c0*/  IMAD.MOV.U32 R73, RZ, RZ, R76 ;  /* 0x000000ffff497224 */ /* 0x000fe200078e004c */
[----:B------:R-:W-:Y:S01]  /*08d0*/  PRMT R83, R61, 0x9910, RZ ;  /* 0x000099103d537816 */ /* 0x000fe200000000ff */
[----:B------:R-:W-:Y:S01]  /*08e0*/  IMAD.MOV.U32 R36, RZ, RZ, R81 ;  /* 0x000000ffff247224 */ /* 0x000fe200078e0051 */
[----:B------:R-:W5:Y:S01]  /*08f0*/  LDS.U16 R32, [R60+-0x40] ;  /* 0xffffc0003c207984 */ /* 0x000f620000000400 */
[----:B------:R-:W-:Y:S01]  /*0900*/  IMAD.MOV.U32 R79, RZ, RZ, R82 ;  /* 0x000000ffff4f7224 */ /* 0x000fe200078e0052 */
[----:B------:R-:W-:Y:S01]  /*0910*/  PRMT R82, R69, 0x9910, RZ ;  /* 0x0000991045527816 */ /* 0x000fe200000000ff */
[----:B------:R-:W-:Y:S01]  /*0920*/  IMAD.MOV.U32 R61, RZ, RZ, R63 ;  /* 0x000000ffff3d7224 */ /* 0x000fe200078e003f */
[----:B------:R-:W5:Y:S01]  /*0930*/  LDS.U16 R39, [R60+-0x20] ;  /* 0xffffe0003c277984 */ /* 0x000f620000000400 */
[----:B------:R-:W-:-:S02]  /*0940*/  PRMT R81, R68, 0x9910, RZ ;  /* 0x0000991044517816 */ /* 0x000fc400000000ff */
[----:B------:R-:W-:Y:S01]  /*0950*/  PRMT R10, R10, 0x9910, RZ ;  /* 0x000099100a0a7816 */ /* 0x000fe200000000ff */
[----:B------:R-:W5:Y:S01]  /*0960*/  LDS.U16 R72, [R60+-0x80] ;  /* 0xffff80003c487984 */ /* 0x000f620000000400 */
[----:B------:R-:W-:Y:S02]  /*0970*/  PRMT R53, R53, 0x9910, RZ ;  /* 0x0000991035357816 */ /* 0x000fe400000000ff */
[----:B------:R-:W-:Y:S01]  /*0980*/  PRMT R11, R11, 0x9910, RZ ;  /* 0x000099100b0b7816 */ /* 0x000fe200000000ff */
[----:B------:R-:W5:Y:S01]  /*0990*/  LDS.U16 R70, [R60+-0x60] ;  /* 0xffffa0003c467984 */ /* 0x000f620000000400 */
[----:B------:R-:W-:Y:S02]  /*09a0*/  PRMT R45, R45, 0x9910, RZ ;  /* 0x000099102d2d7816 */ /* 0x000fe400000000ff */
[----:B------:R-:W-:Y:S02]  /*09b0*/  PRMT R6, R6, 0x9910, RZ ;  /* 0x0000991006067816 */ /* 0x000fe400000000ff */
[----:B0-----:R-:W-:-:S02]  /*09c0*/  LOP3.LUT R100, R37, 0xff, RZ, 0xc0, !PT ;  /* 0x000000ff25647812 */ /* 0x001fc400078ec0ff */
[----:B------:R-:W-:Y:S02]  /*09d0*/  PRMT R62, R37, 0x7771, RZ ;  /* 0x00007771253e7816 */ /* 0x000fe400000000ff */
[C---:B-1----:R-:W-:Y:S02]  /*09e0*/  LOP3.LUT R98, R77.reuse, 0xff, RZ, 0xc0, !PT ;  /* 0x000000ff4d627812 */ /* 0x042fe400078ec0ff */
[----:B------:R-:W-:Y:S02]  /*09f0*/  PRMT R95, R77, 0x7771, RZ ;  /* 0x000077714d5f7816 */ /* 0x000fe400000000ff */
[C---:B--2---:R-:W-:Y:S02]  /*0a00*/  PRMT R37, R33.reuse, 0x9910, RZ ;  /* 0x0000991021257816 */ /* 0x044fe400000000ff */
[----:B------:R-:W-:Y:S02]  /*0a10*/  PRMT R105, R33, 0xbb32, RZ ;  /* 0x0000bb3221697816 */ /* 0x000fe400000000ff */
[C---:B---3--:R-:W-:Y:S01]  /*0a20*/  LOP3.LUT R99, R38.reuse, 0xff, RZ, 0xc0, !PT ;  /* 0x000000ff26637812 */ /* 0x048fe200078ec0ff */
[C---:B------:R-:W-:Y:S01]  /*0a30*/  IMAD R76, R37.reuse, R98, R35 ;  /* 0x00000062254c7224 */ /* 0x040fe200078e0223 */
[----:B------:R-:W-:Y:S01]  /*0a40*/  PRMT R96, R38, 0x7771, RZ ;  /* 0x0000777126607816 */ /* 0x000fe200000000ff */
[C---:B------:R-:W-:Y:S01]  /*0a50*/  IMAD R71, R37.reuse, R100, R71 ;  /* 0x0000006425477224 */ /* 0x040fe200078e0247 */
[C---:B----4-:R-:W-:Y:S01]  /*0a60*/  LOP3.LUT R97, R80.reuse, 0xff, RZ, 0xc0, !PT ;  /* 0x000000ff50617812 */ /* 0x050fe200078ec0ff */
[C---:B------:R-:W-:Y:S01]  /*0a70*/  IMAD R73, R37.reuse, R62, R73 ;  /* 0x0000003e25497224 */ /* 0x040fe200078e0249 */
[----:B------:R-:W-:Y:S01]  /*0a80*/  PRMT R94, R80, 0x7771, RZ ;  /* 0x00007771505e7816 */ /* 0x000fe200000000ff */
[----:B------:R-:W-:Y:S01]  /*0a90*/  IMAD R74, R37, R99, R74 ;  /* 0x00000063254a7224 */ /* 0x000fe200078e024a */
[----:B------:R-:W-:Y:S01]  /*0aa0*/  PRMT R35, R65, 0x9910, RZ ;  /* 0x0000991041237816 */ /* 0x000fe200000000ff */
[C---:B------:R-:W-:Y:S01]  /*0ab0*/  IMAD R75, R37.reuse, R96, R75 ;  /* 0x00000060254b7224 */ /* 0x040fe200078e024b */
[----:B-----5:R-:W-:Y:S01]  /*0ac0*/  PRMT R65, R34, 0x9910, RZ ;  /* 0x0000991022417816 */ /* 0x020fe200000000ff */
[C---:B------:R-:W-:Y:S01]  /*0ad0*/  IMAD R77, R37.reuse, R95, R36 ;  /* 0x0000005f254d7224 */ /* 0x040fe200078e0224 */
[----:B------:R-:W-:Y:S01]  /*0ae0*/  PRMT R38, R66, 0x9910, RZ ;  /* 0x0000991042267816 */ /* 0x000fe200000000ff */
[C---:B------:R-:W-:Y:S01]  /*0af0*/  IMAD R78, R37.reuse, R97, R78 ;  /* 0x00000061254e7224 */ /* 0x040fe200078e024e */
[----:B------:R-:W-:Y:S01]  /*0b00*/  PRMT R36, R64, 0x9910, RZ ;  /* 0x0000991040247816 */ /* 0x000fe200000000ff */
[----:B------:R-:W-:Y:S01]  /*0b10*/  IMAD R79, R37, R94, R79 ;  /* 0x0000005e254f7224 */ /* 0x000fe200078e024f */
[----:B------:R-:W-:Y:S01]  /*0b20*/  PRMT R37, R67, 0x9910, RZ ;  /* 0x0000991043257816 */ /* 0x000fe200000000ff */
[-C--:B------:R-:W-:Y:S01]  /*0b30*/  IMAD R64, R98, R65.reuse, R35 ;  /* 0x0000004162407224 */ /* 0x080fe200078e0223 */
[C---:B------:R-:W-:Y:S01]  /*0b40*/  LOP3.LUT R91, R32.reuse, 0xff, RZ, 0xc0, !PT ;  /* 0x000000ff205b7812 */ /* 0x040fe200078ec0ff */
[-C--:B------:R-:W-:Y:S01]  /*0b50*/  IMAD R69, R97, R65.reuse, R38 ;  /* 0x0000004161457224 */ /* 0x080fe200078e0226 */
[----:B------:R-:W0:Y:S01]  /*0b60*/  LDS.U16 R35, [R60+0x60] ;  /* 0x000060003c237984 */ /* 0x000e220000000400 */
[----:B------:R-:W-:Y:S01]  /*0b70*/  IMAD R80, R65, R62, R37 ;  /* 0x0000003e41507224 */ /* 0x000fe200078e0225 */
[----:B------:R-:W-:Y:S01]  /*0b80*/  PRMT R88, R32, 0x7771, RZ ;  /* 0x0000777120587816 */ /* 0x000fe200000000ff */
[-C--:B------:R-:W-:Y:S01]  /*0b90*/  IMAD R63, R99, R65.reuse, R36 ;  /* 0x00000041633f7224 */ /* 0x080fe200078e0224 */
[----:B------:R-:W1:Y:S01]  /*0ba0*/  LDS.U16 R38, [R60] ;  /* 0x000000003c267984 */ /* 0x000e620000000400 */
[C---:B------:R-:W-:Y:S01]  /*0bb0*/  LOP3.LUT R32, R39.reuse, 0xff, RZ, 0xc0, !PT ;  /* 0x000000ff27207812 */ /* 0x040fe200078ec0ff */
[----:B------:R-:W-:Y:S01]  /*0bc0*/  IMAD R61, R100, R65, R61 ;  /* 0x00000041643d7224 */ /* 0x000fe200078e023d */
[----:B------:R-:W-:Y:S01]  /*0bd0*/  PRMT R87, R39, 0x7771, RZ ;  /* 0x0000777127577816 */ /* 0x000fe200000000ff */
[----:B------:R-:W2:Y:S01]  /*0be0*/  LDS.U16 R37, [R60+0x20] ;  /* 0x000020003c257984 */ /* 0x000ea20000000400 */
[----:B------:R-:W-:Y:S01]  /*0bf0*/  SHF.R.U32.HI R39, RZ, 0x8, R33 ;  /* 0x00000008ff277819 */ /* 0x000fe20000011621 */
[C---:B------:R-:W-:Y:S01]  /*0c00*/  IMAD R81, R65.reuse, R96, R81 ;  /* 0x0000006041517224 */ /* 0x040fe200078e0251 */
[----:B------:R-:W-:Y:S01]  /*0c10*/  LOP3.LUT R93, R72, 0xff, RZ, 0xc0, !PT ;  /* 0x000000ff485d7812 */ /* 0x000fe200078ec0ff */
[----:B------:R-:W3:Y:S01]  /*0c20*/  LDS.U16 R36, [R60+0x40] ;  /* 0x000040003c247984 */ /* 0x000ee20000000400 */
[----:B------:R-:W-:Y:S01]  /*0c30*/  IMAD R82, R65, R95, R82 ;  /* 0x0000005f41527224 */ /* 0x000fe200078e0252 */
[----:B------:R-:W-:Y:S01]  /*0c40*/  PRMT R84, R39, 0x9910, RZ ;  /* 0x0000991027547816 */ /* 0x000fe200000000ff */
[----:B------:R-:W-:Y:S01]  /*0c50*/  IMAD R83, R65, R94, R83 ;  /* 0x0000005e41537224 */ /* 0x000fe200078e0253 */
[----:B------:R-:W-:-:S02]  /*0c60*/  SHF.R.U32.HI R65, RZ, 0x8, R34 ;  /* 0x00000008ff417819 */ /* 0x000fc40000011622 */
[----:B------:R-:W-:Y:S02]  /*0c70*/  PRMT R66, R71, 0x9910, RZ ;  /* 0x0000991047427816 */ /* 0x000fe400000000ff */
[----:B------:R-:W-:Y:S02]  /*0c80*/  PRMT R39, R78, 0x9910, RZ ;  /* 0x000099104e277816 */ /* 0x000fe400000000ff */
[----:B------:R-:W-:Y:S02]  /*0c90*/  PRMT R90, R72, 0x7771, RZ ;  /* 0x00007771485a7816 */ /* 0x000fe400000000ff */
[----:B------:R-:W-:Y:S02]  /*0ca0*/  PRMT R71, R73, 0x9910, RZ ;  /* 0x0000991049477816 */ /* 0x000fe400000000ff */
[----:B------:R-:W-:Y:S02]  /*0cb0*/  PRMT R61, R61, 0x9910, RZ ;  /* 0x000099103d3d7816 */ /* 0x000fe400000000ff */
[----:B------:R-:W-:-:S02]  /*0cc0*/  PRMT R80, R80, 0x9910, RZ ;  /* 0x0000991050507816 */ /* 0x000fc400000000ff */
[----:B------:R-:W-:Y:S02]  /*0cd0*/  PRMT R89, R70, 0x7771, RZ ;  /* 0x0000777146597816 */ /* 0x000fe400000000ff */
[----:B------:R-:W-:Y:S01]  /*0ce0*/  PRMT R103, R65, 0x9910, RZ ;  /* 0x0000991041677816 */ /* 0x000fe200000000ff */
[----:B------:R-:W-:Y:S01]  /*0cf0*/  IMAD R65, R84, R93, R66 ;  /* 0x0000005d54417224 */ /* 0x000fe200078e0242 */
[----:B------:R-:W-:Y:S01]  /*0d00*/  PRMT R67, R74, 0x9910, RZ ;  /* 0x000099104a437816 */ /* 0x000fe200000000ff */
[----:B------:R-:W-:Y:S01]  /*0d10*/  IMAD R66, R84, R90, R71 ;  /* 0x0000005a54427224 */ /* 0x000fe200078e0247 */
[----:B------:R-:W-:Y:S02]  /*0d20*/  PRMT R68, R75, 0x9910, RZ ;  /* 0x000099104b447816 */ /* 0x000fe400000000ff */
[----:B------:R-:W-:Y:S01]  /*0d30*/  PRMT R72, R76, 0x9910, RZ ;  /* 0x000099104c487816 */ /* 0x000fe200000000ff */
[----:B------:R-:W-:Y:S01]  /*0d40*/  IMAD R76, R84, R32, R39 ;  /* 0x00000020544c7224 */ /* 0x000fe200078e0227 */
[----:B------:R-:W-:Y:S01]  /*0d50*/  LOP3.LUT R92, R70, 0xff, RZ, 0xc0, !PT ;  /* 0x000000ff465c7812 */ /* 0x000fe200078ec0ff */
[----:B------:R-:W-:Y:S01]  /*0d60*/  IMAD R68, R84, R89, R68 ;  /* 0x0000005954447224 */ /* 0x000fe200078e0244 */
[----:B------:R-:W-:Y:S01]  /*0d70*/  PRMT R74, R64, 0x9910, RZ ;  /* 0x00009910404a7816 */ /* 0x000fe200000000ff */
[----:B------:R-:W-:Y:S01]  /*0d80*/  IMAD.MOV.U32 R64, RZ, RZ, R61 ;  /* 0x000000ffff407224 */ /* 0x000fe200078e003d */
[----:B------:R-:W-:Y:S01]  /*0d90*/  PRMT R83, R83, 0x9910, RZ ;  /* 0x0000991053537816 */ /* 0x000fe200000000ff */
[----:B------:R-:W-:Y:S01]  /*0da0*/  IMAD.MOV.U32 R61, RZ, RZ, R80 ;  /* 0x000000ffff3d7224 */ /* 0x000fe200078e0050 */
[----:B------:R-:W-:Y:S01]  /*0db0*/  PRMT R70, R79, 0x9910, RZ ;  /* 0x000099104f467816 */ /* 0x000fe200000000ff */
[----:B------:R-:W-:Y:S01]  /*0dc0*/  IMAD R72, R84, R91, R72 ;  /* 0x0000005b54487224 */ /* 0x000fe200078e0248 */
[----:B------:R-:W-:Y:S01]  /*0dd0*/  PRMT R39, R69, 0x9910, RZ ;  /* 0x0000991045277816 */ /* 0x000fe200000000ff */
[----:B------:R-:W-:Y:S01]  /*0de0*/  IMAD.MOV.U32 R80, RZ, RZ, R83 ;  /* 0x000000ffff507224 */ /* 0x000fe200078e0053 */
[----:B------:R-:W-:Y:S01]  /*0df0*/  PRMT R71, R63, 0x9910, RZ ;  /* 0x000099103f477816 */ /* 0x000fe200000000ff */
[-C--:B------:R-:W-:Y:S01]  /*0e00*/  IMAD R69, R93, R103.reuse, R64 ;  /* 0x000000675d457224 */ /* 0x080fe200078e0240 */
[----:B------:R-:W-:Y:S01]  /*0e10*/  PRMT R78, R81, 0x9910, RZ ;  /* 0x00009910514e7816 */ /* 0x000fe200000000ff */
[----:B------:R-:W-:Y:S01]  /*0e20*/  IMAD R102, R32, R103, R39 ;  /* 0x0000006720667224 */ /* 0x000fe200078e0227 */
[----:B------:R-:W-:Y:S01]  /*0e30*/  PRMT R63, R82, 0x9910, RZ ;  /* 0x00009910523f7816 */ /* 0x000fe200000000ff */
[----:B------:R-:W4:Y:S01]  /*0e40*/  LDS.U16 R39, [R60+0xe0] ;  /* 0x0000e0003c277984 */ /* 0x000f220000000400 */
[----:B------:R-:W-:Y:S01]  /*0e50*/  PRMT R75, R77, 0x9910, RZ ;  /* 0x000099104d4b7816 */ /* 0x000fe200000000ff */
[----:B------:R-:W-:Y:S01]  /*0e60*/  IMAD R77, R84, R87, R70 ;  /* 0x00000057544d7224 */ /* 0x000fe200078e0246 */
[----:B0-----:R-:W-:Y:S01]  /*0e70*/  LOP3.LUT R83, R35, 0xff, RZ, 0xc0, !PT ;  /* 0x000000ff23537812 */ /* 0x001fe200078ec0ff */
[----:B------:R-:W-:Y:S01]  /*0e80*/  IMAD R70, R103, R90, R61 ;  /* 0x0000005a67467224 */ /* 0x000fe200078e023d */
[----:B------:R-:W-:Y:S01]  /*0e90*/  PRMT R79, R35, 0x7771, RZ ;  /* 0x00007771234f7816 */ /* 0x000fe200000000ff */
[C---:B------:R-:W-:Y:S01]  /*0ea0*/  IMAD R73, R103.reuse, R89, R78 ;  /* 0x0000005967497224 */ /* 0x040fe200078e024e */
[----:B-1----:R-:W-:Y:S01]  /*0eb0*/  LOP3.LUT R86, R38, 0xff, RZ, 0xc0, !PT ;  /* 0x000000ff26567812 */ /* 0x002fe200078ec0ff */
[----:B------:R-:W-:Y:S01]  /*0ec0*/  IMAD R78, R103, R88, R63 ;  /* 0x00000058674e7224 */ /* 0x000fe200078e023f */
[C---:B--2---:R-:W-:Y:S01]  /*0ed0*/  LOP3.LUT R85, R37.reuse, 0xff, RZ, 0xc0, !PT ;  /* 0x000000ff25557812 */ /* 0x044fe200078ec0ff */
[----:B------:R-:W0:Y:S01]  /*0ee0*/  LDS.U16 R61, [R60+0xc0] ;  /* 0x0000c0003c3d7984 */ /* 0x000e220000000400 */
[----:B------:R-:W-:Y:S01]  /*0ef0*/  PRMT R81, R37, 0x7771, RZ ;  /* 0x0000777125517816 */ /* 0x000fe200000000ff */
[C---:B------:R-:W-:Y:S01]  /*0f00*/  IMAD R67, R84.reuse, R92, R67 ;  /* 0x0000005c54437224 */ /* 0x040fe200078e0243 */
[----:B------:R-:W-:Y:S01]  /*0f10*/  PRMT R35, R65, 0x9910, RZ ;  /* 0x0000991041237816 */ /* 0x000fe200000000ff */
[----:B------:R-:W-:Y:S01]  /*0f20*/  IMAD R75, R84, R88, R75 ;  /* 0x00000058544b7224 */ /* 0x000fe200078e024b */
[----:B------:R-:W-:Y:S01]  /*0f30*/  PRMT R82, R38, 0x7771, RZ ;  /* 0x0000777126527816 */ /* 0x000fe200000000ff */
[-C--:B------:R-:W-:Y:S01]  /*0f40*/  IMAD R71, R92, R103.reuse, R71 ;  /* 0x000000675c477224 */ /* 0x080fe200078e0247 */
[----:B------:R-:W-:Y:S01]  /*0f50*/  PRMT R37, R66, 0x9910, RZ ;  /* 0x0000991042257816 */ /* 0x000fe200000000ff */
[----:B------:R-:W-:Y:S01]  /*0f60*/  IMAD R74, R91, R103, R74 ;  /* 0x000000675b4a7224 */ /* 0x000fe200078e024a */
[----:B------:R-:W1:Y:S01]  /*0f70*/  LDS.U16 R64, [R60+0x80] ;  /* 0x000080003c407984 */ /* 0x000e620000000400 */
[----:B------:R-:W-:Y:S01]  /*0f80*/  PRMT R68, R68, 0x9910, RZ ;  /* 0x0000991044447816 */ /* 0x000fe200000000ff */
[----:B------:R-:W-:Y:S01]  /*0f90*/  IMAD R103, R103, R87, R80 ;  /* 0x0000005767677224 */ /* 0x000fe200078e0250 */
[----:B---3--:R-:W-:Y:S01]  /*0fa0*/  LOP3.LUT R84, R36, 0xff, RZ, 0xc0, !PT ;  /* 0x000000ff24547812 */ /* 0x008fe200078ec0ff */
[----:B------:R2:W3:Y:S01]  /*0fb0*/  LDS.U16 R63, [R60+0xa0] ;  /* 0x0000a0003c3f7984 */ /* 0x0004e20000000400 */
[----:B------:R-:W-:-:S02]  /*0fc0*/  PRMT R65, R72, 0x9910, RZ ;  /* 0x0000991048417816 */ /* 0x000fc400000000ff */
[----:B------:R-:W-:Y:S01]  /*0fd0*/  PRMT R80, R36, 0x7771, RZ ;  /* 0x0000777124507816 */ /* 0x000fe200000000ff */
[C---:B------:R-:W-:Y:S01]  /*0fe0*/  IMAD R36, R105.reuse, R86, R35 ;  /* 0x0000005669247224 */ /* 0x040fe200078e0223 */
[----:B------:R-:W-:Y:S01]  /*0ff0*/  PRMT R104, R34, 0xbb32, RZ ;  /* 0x0000bb3222687816 */ /* 0x000fe200000000ff */
[----:B------:R-:W-:Y:S01]  /*1000*/  IMAD R35, R105, R82, R37 ;  /* 0x0000005269237224 */ /* 0x000fe200078e0225 */
[----:B------:R-:W-:Y:S01]  /*1010*/  PRMT R38, R67, 0x9910, RZ ;  /* 0x0000991043267816 */ /* 0x000fe200000000ff */
[----:B------:R-:W-:Y:S01]  /*1020*/  IMAD R37, R105, R81, R68 ;  /* 0x0000005169257224 */ /* 0x000fe200078e0244 */
[----:B------:R-:W-:Y:S01]  /*1030*/  PRMT R67, R75, 0x9910, RZ ;  /* 0x000099104b437816 */ /* 0x000fe200000000ff */
[----:B------:R-:W-:Y:S01]  /*1040*/  IMAD R68, R105, R84, R65 ;  /* 0x0000005469447224 */ /* 0x000fe200078e0241 */
[----:B------:R-:W-:Y:S01]  /*1050*/  PRMT R65, R69, 0x9910, RZ ;  /* 0x0000991045417816 */ /* 0x000fe200000000ff */
[----:B------:R-:W-:Y:S01]  /*1060*/  IMAD.MOV.U32 R75, RZ, RZ, R104 ;  /* 0x000000ffff4b7224 */ /* 0x000fe200078e0068 */
[----:B------:R-:W-:Y:S01]  /*1070*/  PRMT R69, R70, 0x9910, RZ ;  /* 0x0000991046457816 */ /* 0x000fe200000000ff */
[C---:B------:R-:W-:Y:S01]  /*1080*/  IMAD R38, R105.reuse, R85, R38 ;  /* 0x0000005569267224 */ /* 0x040fe200078e0226 */
[----:B------:R-:W-:Y:S01]  /*1090*/  PRMT R70, R102, 0x9910, RZ ;  /* 0x0000991066467816 */ /* 0x000fe200000000ff */
[----:B------:R-:W-:Y:S01]  /*10a0*/  IMAD R67, R105, R80, R67 ;  /* 0x0000005069437224 */ /* 0x000fe200078e0243 */
[----:B------:R-:W5:Y:S01]  /*10b0*/  LDS R102, [R101+UR8] ;  /* 0x0000000865667984 */ /* 0x000f620008000800 */
[----:B------:R-:W-:Y:S01]  /*10c0*/  PRMT R66, R76, 0x9910, RZ ;  /* 0x000099104c427816 */ /* 0x000fe200000000ff */
[----:B--2---:R-:W-:Y:S01]  /*10d0*/  VIADD R60, R60, 0x200 ;  /* 0x000002003c3c7836 */ /* 0x004fe20000000000 */
[----:B------:R-:W-:Y:S01]  /*10e0*/  PRMT R108, R77, 0x9910, RZ ;  /* 0x000099104d6c7816 */ /* 0x000fe200000000ff */
[----:B------:R-:W-:Y:S01]  /*10f0*/  IMAD R109, R83, R75, R70 ;  /* 0x0000004b536d7224 */ /* 0x000fe200078e0246 */
[----:B------:R-:W-:Y:S01]  /*1100*/  PRMT R104, R71, 0x9910, RZ ;  /* 0x0000991047687816 */ /* 0x000fe200000000ff */
[----:B------:R-:W-:Y:S01]  /*1110*/  IMAD R107, R105, R83, R66 ;  /* 0x00000053696b7224 */ /* 0x000fe200078e0242 */
[----:B------:R-:W-:Y:S01]  /*1120*/  PRMT R72, R73, 0x9910, RZ ;  /* 0x0000991049487816 */ /* 0x000fe200000000ff */
[----:B------:R-:W-:Y:S01]  /*1130*/  IMAD R108, R105, R79, R108 ;  /* 0x0000004f696c7224 */ /* 0x000fe200078e026c */
[----:B------:R-:W-:Y:S01]  /*1140*/  PRMT R105, R74, 0x9910, RZ ;  /* 0x000099104a697816 */ /* 0x000fe200000000ff */
[-C--:B------:R-:W-:Y:S01]  /*1150*/  IMAD R66, R86, R75.reuse, R65 ;  /* 0x0000004b56427224 */ /* 0x080fe200078e0241 */
[----:B------:R-:W-:Y:S01]  /*1160*/  PRMT R71, R78, 0x9910, RZ ;  /* 0x000099104e477816 */ /* 0x000fe200000000ff */
[----:B------:R-:W-:Y:S01]  /*1170*/  IMAD R65, R75, R82, R69 ;  /* 0x000000524b417224 */ /* 0x000fe200078e0245 */
[----:B------:R-:W-:Y:S01]  /*1180*/  PRMT R110, R103, 0x9910, RZ ;  /* 0x00009910676e7816 */ /* 0x000fe200000000ff */
[----:B------:R-:W-:Y:S01]  /*1190*/  IMAD R104, R85, R75, R104 ;  /* 0x0000004b55687224 */ /* 0x000fe200078e0268 */
[----:B------:R-:W-:Y:S01]  /*11a0*/  SHF.R.U32.HI R34, RZ, 0x18, R34 ;  /* 0x00000018ff227819 */ /* 0x000fe20000011622 */
[----:B------:R-:W-:Y:S01]  /*11b0*/  IMAD R103, R75, R81, R72 ;  /* 0x000000514b677224 */ /* 0x000fe200078e0248 */
[----:B------:R-:W-:Y:S01]  /*11c0*/  SHF.R.U32.HI R33, RZ, 0x18, R33 ;  /* 0x00000018ff217819 */ /* 0x000fe20000011621 */
[----:B------:R-:W-:Y:S01]  /*11d0*/  IMAD R105, R84, R75, R105 ;  /* 0x0000004b54697224 */ /* 0x000fe200078e0269 */
[----:B------:R-:W-:Y:S01]  /*11e0*/  PRMT R37, R37, 0x9910, RZ ;  /* 0x0000991025257816 */ /* 0x000fe200000000ff */
[C---:B------:R-:W-:Y:S01]  /*11f0*/  IMAD R106, R75.reuse, R80, R71 ;  /* 0x000000504b6a7224 */ /* 0x040fe200078e0247 */
[----:B------:R-:W-:Y:S01]  /*1200*/  PRMT R34, R34, 0x9910, RZ ;  /* 0x0000991022227816 */ /* 0x000fe200000000ff */
[----:B------:R-:W-:Y:S01]  /*1210*/  IMAD R110, R75, R79, R110 ;  /* 0x0000004f4b6e7224 */ /* 0x000fe200078e026e */
[----:B------:R-:W-:-:S02]  /*1220*/  PRMT R35, R35, 0x9910, RZ ;  /* 0x0000991023237816 */ /* 0x000fc400000000ff */
[----:B------:R-:W-:Y:S02]  /*1230*/  PRMT R108, R108, 0x9910, RZ ;  /* 0x000099106c6c7816 */ /* 0x000fe400000000ff */
[C---:B----4-:R-:W-:Y:S02]  /*1240*/  LOP3.LUT R75, R39.reuse, 0xff, RZ, 0xc0, !PT ;  /* 0x000000ff274b7812 */ /* 0x050fe400078ec0ff */
[----:B------:R-:W-:Y:S02]  /*1250*/  PRMT R71, R39, 0x7771, RZ ;  /* 0x0000777127477816 */ /* 0x000fe400000000ff */
[C---:B0-----:R-:W-:Y:S02]  /*1260*/  LOP3.LUT R76, R61.reuse, 0xff, RZ, 0xc0, !PT ;  /* 0x000000ff3d4c7812 */ /* 0x041fe400078ec0ff */
[----:B------:R-:W-:Y:S02]  /*1270*/  PRMT R72, R61, 0x7771, RZ ;  /* 0x000077713d487816 */ /* 0x000fe400000000ff */
[----:B------:R-:W-:-:S02]  /*1280*/  PRMT R70, R33, 0x9910, RZ ;  /* 0x0000991021467816 */ /* 0x000fc400000000ff */
[----:B------:R-:W-:Y:S01]  /*1290*/  PRMT R39, R68, 0x9910, RZ ;  /* 0x0000991044277816 */ /* 0x000fe200000000ff */
[----:B------:R-:W-:Y:S01]  /*12a0*/  IMAD.MOV.U32 R68, RZ, RZ, R37 ;  /* 0x000000ffff447224 */ /* 0x000fe200078e0025 */
[C---:B-1----:R-:W-:Y:S01]  /*12b0*/  LOP3.LUT R78, R64.reuse, 0xff, RZ, 0xc0, !PT ;  /* 0x000000ff404e7812 */ /* 0x042fe200078ec0ff */
[----:B------:R-:W-:Y:S01]  /*12c0*/  IMAD.MOV.U32 R37, RZ, RZ, R34 ;  /* 0x000000ffff257224 */ /* 0x000fe200078e0022 */
[----:B------:R-:W-:Y:S01]  /*12d0*/  PRMT R74, R64, 0x7771, RZ ;  /* 0x00007771404a7816 */ /* 0x000fe200000000ff */
[----:B------:R-:W-:Y:S01]  /*12e0*/  IMAD R39, R70, R76, R39 ;  /* 0x0000004c46277224 */ /* 0x000fe200078e0227 */
[C---:B---3--:R-:W-:Y:S02]  /*12f0*/  LOP3.LUT R77, R63.reuse, 0xff, RZ, 0xc0, !PT ;  /* 0x000000ff3f4d7812 */ /* 0x048fe400078ec0ff */
[----:B------:R-:W-:Y:S02]  /*1300*/  PRMT R73, R63, 0x7771, RZ ;  /* 0x000077713f497816 */ /* 0x000fe400000000ff */
[----:B------:R-:W-:-:S02]  /*1310*/  PRMT R33, R36, 0x9910, RZ ;  /* 0x0000991024217816 */ /* 0x000fc400000000ff */
[----:B------:R-:W-:Y:S01]  /*1320*/  PRMT R38, R38, 0x9910, RZ ;  /* 0x0000991026267816 */ /* 0x000fe200000000ff */
[----:B------:R-:W-:Y:S01]  /*1330*/  IMAD R68, R70, R73, R68 ;  /* 0x0000004946447224 */ /* 0x000fe200078e0244 */
[----:B------:R-:W-:Y:S01]  /*1340*/  PRMT R69, R67, 0x9910, RZ ;  /* 0x0000991043457816 */ /* 0x000fe200000000ff */
[----:B------:R-:W-:Y:S01]  /*1350*/  IMAD.MOV.U32 R67, RZ, RZ, R35 ;  /* 0x000000ffff437224 */ /* 0x000fe200078e0023 */
[----:B------:R-:W-:Y:S01]  /*1360*/  PRMT R61, R107, 0x9910, RZ ;  /* 0x000099106b3d7816 */ /* 0x000fe200000000ff */
[----:B------:R-:W-:Y:S01]  /*1370*/  IMAD.MOV.U32 R35, RZ, RZ, R108 ;  /* 0x000000ffff237224 */ /* 0x000fe200078e006c */
[----:B------:R-:W-:Y:S01]  /*1380*/  PRMT R63, R66, 0x9910, RZ ;  /* 0x00009910423f7816 */ /* 0x000fe200000000ff */
[C---:B------:R-:W-:Y:S01]  /*1390*/  IMAD R33, R70.reuse, R78, R33 ;  /* 0x0000004e46217224 */ /* 0x040fe200078e0221 */
[----:B------:R-:W-:Y:S01]  /*13a0*/  PRMT R34, R65, 0x9910, RZ ;  /* 0x0000991041227816 */ /* 0x000fe200000000ff */
[C---:B------:R-:W-:Y:S01]  /*13b0*/  IMAD R67, R70.reuse, R74, R67 ;  /* 0x0000004a46437224 */ /* 0x040fe200078e0243 */
[----:B------:R-:W-:Y:S01]  /*13c0*/  PRMT R36, R103, 0x9910, RZ ;  /* 0x0000991067247816 */ /* 0x000fe200000000ff */
[----:B------:R-:W-:Y:S01]  /*13d0*/  IMAD R38, R70, R77, R38 ;  /* 0x0000004d46267224 */ /* 0x000fe200078e0226 */
[----:B------:R-:W-:Y:S01]  /*13e0*/  PRMT R64, R104, 0x9910, RZ ;  /* 0x0000991068407816 */ /* 0x000fe200000000ff */
[C---:B------:R-:W-:Y:S01]  /*13f0*/  IMAD R69, R70.reuse, R72, R69 ;  /* 0x0000004846457224 */ /* 0x040fe200078e0245 */
[----:B------:R-:W-:Y:S01]  /*1400*/  PRMT R65, R105, 0x9910, RZ ;  /* 0x0000991069417816 */ /* 0x000fe200000000ff */
[----:B------:R-:W-:Y:S01]  /*1410*/  IMAD R61, R70, R75, R61 ;  /* 0x0000004b463d7224 */ /* 0x000fe200078e023d */
[----:B------:R-:W-:Y:S01]  /*1420*/  PRMT R103, R106, 0x9910, RZ ;  /* 0x000099106a677816 */ /* 0x000fe200000000ff */
[----:B------:R-:W-:Y:S01]  /*1430*/  IMAD R70, R70, R71, R35 ;  /* 0x0000004746467224 */ /* 0x000fe200078e0223 */
[----:B------:R-:W-:Y:S01]  /*1440*/  PRMT R66, R109, 0x9910, RZ ;  /* 0x000099106d427816 */ /* 0x000fe200000000ff */
[C---:B------:R-:W-:Y:S01]  /*1450*/  IMAD R35, R37.reuse, R73, R36 ;  /* 0x0000004925237224 */ /* 0x040fe200078e0224 */
[----:B------:R-:W-:Y:S01]  /*1460*/  PRMT R104, R110, 0x9910, RZ ;  /* 0x000099106e687816 */ /* 0x000fe200000000ff */
[-C--:B------:R-:W-:Y:S01]  /*1470*/  IMAD R63, R78, R37.reuse, R63 ;  /* 0x000000254e3f7224 */ /* 0x080fe200078e023f */
[----:B------:R-:W-:Y:S01]  /*1480*/  PRMT R105, R8, 0x9910, RZ ;  /* 0x0000991008697816 */ /* 0x000fe200000000ff */
[----:B------:R-:W-:Y:S01]  /*1490*/  IMAD R34, R37, R74, R34 ;  /* 0x0000004a25227224 */ /* 0x000fe200078e0222 */
[----:B------:R-:W-:Y:S01]  /*14a0*/  PRMT R106, R49, 0x9910, RZ ;  /* 0x00009910316a7816 */ /* 0x000fe200000000ff */
[-C--:B------:R-:W-:Y:S01]  /*14b0*/  IMAD R64, R77, R37.reuse, R64 ;  /* 0x000000254d407224 */ /* 0x080fe200078e0240 */
[----:B------:R-:W-:Y:S01]  /*14c0*/  PRMT R107, R58, 0x9910, RZ ;  /* 0x000099103a6b7816 */ /* 0x000fe200000000ff */
[-C--:B------:R-:W-:Y:S01]  /*14d0*/  IMAD R65, R76, R37.reuse, R65 ;  /* 0x000000254c417224 */ /* 0x080fe200078e0241 */
[----:B------:R-:W-:Y:S01]  /*14e0*/  PRMT R7, R7, 0x9910, RZ ;  /* 0x0000991007077816 */ /* 0x000fe200000000ff */
[----:B------:R-:W-:Y:S01]  /*14f0*/  IMAD R36, R37, R72, R103 ;  /* 0x0000004825247224 */ /* 0x000fe200078e0267 */
[----:B------:R-:W-:Y:S01]  /*1500*/  PRMT R103, R9, 0x9910, RZ ;  /* 0x0000991009677816 */ /* 0x000fe200000000ff */
[----:B------:R-:W-:Y:S01]  /*1510*/  IMAD R66, R75, R37, R66 ;  /* 0x000000254b427224 */ /* 0x000fe200078e0242 */
[----:B------:R-:W-:Y:S01]  /*1520*/  PRMT R44, R44, 0x9910, RZ ;  /* 0x000099102c2c7816 */ /* 0x000fe200000000ff */
[----:B------:R-:W-:Y:S01]  /*1530*/  IMAD R37, R37, R71, R104 ;  /* 0x0000004725257224 */ /* 0x000fe200078e0268 */
[----:B-----5:R-:W-:Y:S01]  /*1540*/  PRMT R104, R102, 0x9910, RZ ;  /* 0x0000991066687816 */ /* 0x020fe200000000ff */
[----:B------:R-:W-:Y:S01]  /*1550*/  IMAD.MOV.U32 R8, RZ, RZ, R10 ;  /* 0x000000ffff087224 */ /* 0x000fe200078e000a */
[----:B------:R-:W-:Y:S01]  /*1560*/  PRMT R48, R48, 0x9910, RZ ;  /* 0x0000991030307816 */ /* 0x000fe200000000ff */
[----:B------:R-:W-:Y:S01]  /*1570*/  IMAD.MOV.U32 R10, RZ, RZ, R105 ;  /* 0x000000ffff0a7224 */ /* 0x000fe200078e0069 */
[----:B------:R-:W-:Y:S01]  /*1580*/  PRMT R52, R52, 0x9910, RZ ;  /* 0x0000991034347816 */ /* 0x000fe200000000ff */
[----:B------:R-:W-:Y:S01]  /*1590*/  IMAD.MOV.U32 R105, RZ, RZ, R106 ;  /* 0x000000ffff697224 */ /* 0x000fe200078e006a */
[----:B------:R-:W-:Y:S01]  /*15a0*/  PRMT R2, R2, 0x9910, RZ ;  /* 0x0000991002027816 */ /* 0x000fe200000000ff */
[----:B------:R-:W-:Y:S01]  /*15b0*/  IMAD.MOV.U32 R58, RZ, RZ, R53 ;  /* 0x000000ffff3a7224 */ /* 0x000fe200078e0035 */
[----:B------:R-:W-:Y:S01]  /*15c0*/  PRMT R43, R43, 0x9910, RZ ;  /* 0x000099102b2b7816 */ /* 0x000fe200000000ff */
[----:B------:R-:W-:Y:S01]  /*15d0*/  IMAD.MOV.U32 R9, RZ, RZ, R11 ;  /* 0x000000ffff097224 */ /* 0x000fe200078e000b */
[----:B------:R-:W-:Y:S01]  /*15e0*/  SHF.R.U32.HI R11, RZ, 0x8, R102 ;  /* 0x00000008ff0b7819 */ /* 0x000fe20000011666 */
[C---:B------:R-:W-:Y:S01]  /*15f0*/  IMAD R105, R104.reuse, R96, R105 ;  /* 0x0000006068697224 */ /* 0x040fe200078e0269 */
[----:B------:R-:W-:Y:S01]  /*1600*/  PRMT R3, R3, 0x9910, RZ ;  /* 0x0000991003037816 */ /* 0x000fe200000000ff */
[----:B------:R-:W-:Y:S01]  /*1610*/  IMAD.MOV.U32 R49, RZ, RZ, R103 ;  /* 0x000000ffff317224 */ /* 0x000fe200078e0067 */
[----:B------:R-:W-:Y:S01]  /*1620*/  PRMT R106, R11, 0x9910, RZ ;  /* 0x000099100b6a7816 */ /* 0x000fe200000000ff */
[----:B------:R-:W-:Y:S01]  /*1630*/  IMAD R58, R104, R95, R58 ;  /* 0x0000005f683a7224 */ /* 0x000fe200078e023a */
[----:B------:R-:W-:Y:S01]  /*1640*/  PRMT R105, R105, 0x9910, RZ ;  /* 0x0000991069697816 */ /* 0x000fe200000000ff */
[----:B------:R-:W-:Y:S01]  /*1650*/  IMAD.MOV.U32 R103, RZ, RZ, R45 ;  /* 0x000000ffff677224 */ /* 0x000fe200078e002d */
[----:B------:R-:W-:Y:S01]  /*1660*/  PRMT R46, R46, 0x9910, RZ ;  /* 0x000099102e2e7816 */ /* 0x000fe200000000ff */
[----:B------:R-:W-:Y:S01]  /*1670*/  IMAD R107, R104, R94, R107 ;  /* 0x0000005e686b7224 */ /* 0x000fe200078e026b */
[----:B------:R-:W-:Y:S01]  /*1680*/  PRMT R55, R55, 0x9910, RZ ;  /* 0x0000991037377816 */ /* 0x000fe200000000ff */
[-C--:B------:R-:W-:Y:S01]  /*1690*/  IMAD R11, R100, R104.reuse, R9 ;  /* 0x00000068640b7224 */ /* 0x080fe200078e0209 */
[----:B------:R-:W-:Y:S01]  /*16a0*/  PRMT R9, R102, 0xbb32, RZ ;  /* 0x0000bb3266097816 */ /* 0x000fe200000000ff */
[-C--:B------:R-:W-:Y:S01]  /*16b0*/  IMAD R45, R99, R104.reuse, R8 ;  /* 0x00000068632d7224 */ /* 0x080fe200078e0208 */
[----:B------:R-:W-:Y:S01]  /*16c0*/  SHF.R.U32.HI R8, RZ, 0x18, R102 ;  /* 0x00000018ff087819 */ /* 0x000fe20000011666 */
[-C--:B------:R-:W-:Y:S01]  /*16d0*/  IMAD R49, R98, R104.reuse, R49 ;  /* 0x0000006862317224 */ /* 0x080fe200078e0231 */
[----:B------:R-:W-:Y:S01]  /*16e0*/  PRMT R102, R58, 0x9910, RZ ;  /* 0x000099103a667816 */ /* 0x000fe200000000ff */
[----:B------:R-:W-:Y:S01]  /*16f0*/  IMAD R53, R97, R104, R10 ;  /* 0x0000006861357224 */ /* 0x000fe200078e020a */
[----:B------:R-:W-:Y:S01]  /*1700*/  PRMT R107, R107, 0x9910, RZ ;  /* 0x000099106b6b7816 */ /* 0x000fe200000000ff */
[----:B------:R-:W-:Y:S01]  /*1710*/  IMAD R103, R104, R62, R103 ;  /* 0x0000003e68677224 */ /* 0x000fe200078e0267 */
        /* <DEDUP_REMOVED lines=9> */
[-C--:B------:R-:W-:Y:S01]  /*17b0*/  IMAD R11, R93, R10.reuse, R11 ;  /* 0x0000000a5d0b7224 */ /* 0x080fe200078e020b */
[----:B------:R-:W-:Y:S01]  /*17c0*/  PRMT R8, R8, 0x9910, RZ ;  /* 0x0000991008087816 */ /* 0x000fe200000000ff */
[-C--:B------:R-:W-:Y:S01]  /*17d0*/  IMAD R45, R92, R10.reuse, R45 ;  /* 0x0000000a5c2d7224 */ /* 0x080fe200078e022d */
[----:B------:R-:W-:Y:S01]  /*17e0*/  PRMT R107, R57, 0x9910, RZ ;  /* 0x00009910396b7816 */ /* 0x000fe200000000ff */
[-C--:B------:R-:W-:Y:S01]  /*17f0*/  IMAD R49, R91, R10.reuse, R49 ;  /* 0x0000000a5b317224 */ /* 0x080fe200078e0231 */
[----:B------:R-:W-:Y:S01]  /*1800*/  PRMT R11, R11, 0x9910, RZ ;  /* 0x000099100b0b7816 */ /* 0x000fe200000000ff */
[----:B------:R-:W-:Y:S01]  /*1810*/  IMAD R53, R32, R10, R53 ;  /* 0x0000000a20357224 */ /* 0x000fe200078e0235 */
[----:B------:R-:W-:Y:S01]  /*1820*/  PRMT R45, R45, 0x9910, RZ ;  /* 0x000099102d2d7816 */ /* 0x000fe200000000ff */
[C---:B------:R-:W-:Y:S01]  /*1830*/  IMAD R103, R10.reuse, R90, R103 ;  /* 0x0000005a0a677224 */ /* 0x040fe200078e0267 */
[----:B------:R-:W-:Y:S01]  /*1840*/  PRMT R49, R49, 0x9910, RZ ;  /* 0x0000991031317816 */ /* 0x000fe200000000ff */
[C---:B------:R-:W-:Y:S01]  /*1850*/  IMAD R58, R10.reuse, R89, R58 ;  /* 0x000000590a3a7224 */ /* 0x040fe200078e023a */
[----:B------:R-:W-:Y:S01]  /*1860*/  PRMT R104, R53, 0x9910, RZ ;  /* 0x0000991035687816 */ /* 0x000fe200000000ff */
[C---:B------:R-:W-:Y:S01]  /*1870*/  IMAD R105, R10.reuse, R88, R105 ;  /* 0x000000580a697224 */ /* 0x040fe200078e0269 */
[----:B------:R-:W-:Y:S01]  /*1880*/  PRMT R103, R103, 0x9910, RZ ;  /* 0x0000991067677816 */ /* 0x000fe200000000ff */
[----:B------:R-:W-:Y:S01]  /*1890*/  IMAD R10, R10, R87, R102 ;  /* 0x000000570a0a7224 */ /* 0x000fe200078e0266 */
[----:B------:R-:W-:Y:S01]  /*18a0*/  PRMT R106, R58, 0x9910, RZ ;  /* 0x000099103a6a7816 */ /* 0x000fe200000000ff */
[----:B------:R-:W0:Y:S01]  /*18b0*/  LDS R102, [R101+UR8+0x400] ;  /* 0x0004000865667984 */ /* 0x000e220008000800 */
        /* <DEDUP_REMOVED lines=39> */
[----:B0-----:R-:W-:Y:S01]  /*1b30*/  PRMT R104, R102, 0x9910, RZ ;  /* 0x0000991066687816 */ /* 0x001fe200000000ff */
        /* <DEDUP_REMOVED lines=8> */
[----:B------:R-:W-:Y:S01]  /*1bc0*/  IMAD.MOV.U32 R4, RZ, RZ, R6 ;  /* 0x000000ffff047224 */ /* 0x000fe200078e0006 */
[----:B------:R-:W-:Y:S01]  /*1bd0*/  PRMT R42, R42, 0x9910, RZ ;  /* 0x000099102a2a7816 */ /* 0x000fe200000000ff */
[----:B------:R-:W-:Y:S01]  /*1be0*/  IMAD.MOV.U32 R5, RZ, RZ, R7 ;  /* 0x000000ffff057224 */ /* 0x000fe200078e0007 */
[----:B------:R-:W-:Y:S01]  /*1bf0*/  SHF.R.U32.HI R7, RZ, 0x8, R102 ;  /* 0x00000008ff077819 */ /* 0x000fe20000011666 */
[----:B------:R-:W-:Y:S01]  /*1c00*/  IMAD.MOV.U32 R57, RZ, RZ, R103 ;  /* 0x000000ffff397224 */ /* 0x000fe200078e0067 */
[----:B------:R-:W-:Y:S01]  /*1c10*/  PRMT R22, R22, 0x9910, RZ ;  /* 0x0000991016167816 */ /* 0x000fe200000000ff */
[----:B------:R-:W-:Y:S01]  /*1c20*/  IMAD.MOV.U32 R103, RZ, RZ, R44 ;  /* 0x000000ffff677224 */ /* 0x000fe200078e002c */
[----:B------:R-:W-:Y:S01]  /*1c30*/  PRMT R106, R7, 0x9910, RZ ;  /* 0x00009910076a7816 */ /* 0x000fe200000000ff */
[-C--:B------:R-:W-:Y:S01]  /*1c40*/  IMAD R44, R99, R104.reuse, R4 ;  /* 0x00000068632c7224 */ /* 0x080fe200078e0204 */
[----:B------:R-:W-:Y:S01]  /*1c50*/  SHF.R.U32.HI R4, RZ, 0x18, R102 ;  /* 0x00000018ff047819 */ /* 0x000fe20000011666 */
[-C--:B------:R-:W-:Y:S01]  /*1c60*/  IMAD R57, R98, R104.reuse, R57 ;  /* 0x0000006862397224 */ /* 0x080fe200078e0239 */
        /* <DEDUP_REMOVED lines=9> */
[----:B------:R-:W-:Y:S01]  /*1d00*/  IMAD R52, R104, R95, R52 ;  /* 0x0000005f68347224 */ /* 0x000fe200078e0234 */
[----:B------:R-:W-:Y:S01]  /*1d10*/  PRMT R4, R4, 0x9910, RZ ;  /* 0x0000991004047816 */ /* 0x000fe200000000ff */
[----:B------:R-:W-:-:S02]  /*1d20*/  IMAD.MOV.U32 R57, RZ, RZ, R44 ;  /* 0x000000ffff397224 */ /* 0x000fc400078e002c */
[----:B------:R-:W-:Y:S01]  /*1d30*/  IMAD.MOV.U32 R44, RZ, RZ, R102 ;  /* 0x000000ffff2c7224 */ /* 0x000fe200078e0066 */
[----:B------:R-:W-:Y:S01]  /*1d40*/  PRMT R52, R52, 0x9910, RZ ;  /* 0x0000991034347816 */ /* 0x000fe200000000ff */
[----:B------:R-:W0:Y:S01]  /*1d50*/  LDS R102, [R101+UR8+-0x7e0] ;  /* 0xfff8200865667984 */ /* 0x000e220008000800 */
[----:B------:R-:W-:Y:S02]  /*1d60*/  IMAD R48, R97, R104, R6 ;  /* 0x0000006861307224 */ /* 0x000fe400078e0206 */
[C---:B------:R-:W-:Y:S02]  /*1d70*/  IMAD R105, R104.reuse, R96, R105 ;  /* 0x0000006068697224 */ /* 0x040fe400078e0269 */
[----:B------:R-:W-:Y:S01]  /*1d80*/  IMAD R107, R104, R94, R107 ;  /* 0x0000005e686b7224 */ /* 0x000fe200078e026b */
[----:B------:R-:W-:Y:S01]  /*1d90*/  PRMT R104, R103, 0x9910, RZ ;  /* 0x0000991067687816 */ /* 0x000fe200000000ff */
[----:B------:R-:W-:Y:S01]  /*1da0*/  IMAD.MOV.U32 R6, RZ, RZ, R106 ;  /* 0x000000ffff067224 */ /* 0x000fe200078e006a */
[----:B------:R-:W-:-:S02]  /*1db0*/  PRMT R48, R48, 0x9910, RZ ;  /* 0x0000991030307816 */ /* 0x000fc400000000ff */
[----:B------:R-:W-:Y:S01]  /*1dc0*/  PRMT R106, R105, 0x9910, RZ ;  /* 0x00009910696a7816 */ /* 0x000fe200000000ff */
[----:B------:R-:W-:Y:S01]  /*1dd0*/  IMAD.MOV.U32 R105, RZ, RZ, R104 ;  /* 0x000000ffff697224 */ /* 0x000fe200078e0068 */
[----:B------:R-:W-:Y:S01]  /*1de0*/  PRMT R108, R107, 0x9910, RZ ;  /* 0x000099106b6c7816 */ /* 0x000fe200000000ff */
[----:B------:R-:W-:Y:S02]  /*1df0*/  IMAD.MOV.U32 R107, RZ, RZ, R52 ;  /* 0x000000ffff6b7224 */ /* 0x000fe400078e0034 */
[----:B------:R-:W-:Y:S02]  /*1e00*/  IMAD R57, R92, R6, R57 ;  /* 0x000000065c397224 */ /* 0x000fe400078e0239 */
[----:B------:R-:W-:Y:S02]  /*1e10*/  IMAD.MOV.U32 R103, RZ, RZ, R48 ;  /* 0x000000ffff677224 */ /* 0x000fe400078e0030 */
[----:B------:R-:W-:Y:S01]  /*1e20*/  IMAD.MOV.U32 R52, RZ, RZ, R108 ;  /* 0x000000ffff347224 */ /* 0x000fe200078e006c */
[----:B------:R-:W-:Y:S01]  /*1e30*/  PRMT R57, R57, 0x9910, RZ ;  /* 0x0000991039397816 */ /* 0x000fe200000000ff */
[----:B------:R-:W-:-:S02]  /*1e40*/  IMAD R105, R6, R90, R105 ;  /* 0x0000005a06697224 */ /* 0x000fc400078e0269 */
[----:B------:R-:W-:Y:S02]  /*1e50*/  IMAD R107, R6, R88, R107 ;  /* 0x00000058066b7224 */ /* 0x000fe400078e026b */
[----:B------:R-:W-:Y:S01]  /*1e60*/  IMAD.MOV.U32 R48, RZ, RZ, R106 ;  /* 0x000000ffff307224 */ /* 0x000fe200078e006a */
[----:B------:R-:W-:Y:S01]  /*1e70*/  PRMT R105, R105, 0x9910, RZ ;  /* 0x0000991069697816 */ /* 0x000fe200000000ff */
[-C--:B------:R-:W-:Y:S01]  /*1e80*/  IMAD R7, R93, R6.reuse, R7 ;  /* 0x000000065d077224 */ /* 0x080fe200078e0207 */
[----:B------:R-:W-:Y:S01]  /*1e90*/  PRMT R107, R107, 0x9910, RZ ;  /* 0x000099106b6b7816 */ /* 0x000fe200000000ff */
[-C--:B------:R-:W-:Y:S02]  /*1ea0*/  IMAD R44, R91, R6.reuse, R44 ;  /* 0x000000065b2c7224 */ /* 0x080fe400078e022c */
[----:B------:R-:W-:Y:S02]  /*1eb0*/  IMAD R103, R32, R6, R103 ;  /* 0x0000000620677224 */ /* 0x000fe400078e0267 */
[----:B------:R-:W-:-:S02]  /*1ec0*/  IMAD R52, R6, R87, R52 ;  /* 0x0000005706347224 */ /* 0x000fc400078e0234 */
[----:B------:R-:W-:Y:S01]  /*1ed0*/  IMAD R48, R6, R89, R48 ;  /* 0x0000005906307224 */ /* 0x000fe200078e0230 */
[----:B------:R-:W-:Y:S02]  /*1ee0*/  PRMT R6, R7, 0x9910, RZ ;  /* 0x0000991007067816 */ /* 0x000fe400000000ff */
        /* <DEDUP_REMOVED lines=9> */
[----:B------:R-:W-:-:S02]  /*1f80*/  IMAD R44, R85, R5, R44 ;  /* 0x00000005552c7224 */ /* 0x000fc400078e022c */
[----:B------:R-:W-:Y:S01]  /*1f90*/  IMAD.MOV.U32 R48, RZ, RZ, R103 ;  /* 0x000000ffff307224 */ /* 0x000fe200078e0067 */
[----:B------:R-:W-:Y:S01]  /*1fa0*/  PRMT R6, R6, 0x9910, RZ ;  /* 0x0000991006067816 */ /* 0x000fe200000000ff */
[C---:B------:R-:W-:Y:S01]  /*1fb0*/  IMAD R52, R5.reuse, R82, R52 ;  /* 0x0000005205347224 */ /* 0x040fe200078e0234 */
[----:B------:R-:W-:Y:S01]  /*1fc0*/  PRMT R44, R44, 0x9910, RZ ;  /* 0x000099102c2c7816 */ /* 0x000fe200000000ff */
[----:B------:R-:W-:Y:S02]  /*1fd0*/  IMAD R103, R5, R80, R57 ;  /* 0x0000005005677224 */ /* 0x000fe400078e0239 */
[-C--:B------:R-:W-:Y:S01]  /*1fe0*/  IMAD R7, R84, R5.reuse, R7 ;  /* 0x0000000554077224 */ /* 0x080fe200078e0207 */
[----:B------:R-:W-:Y:S01]  /*1ff0*/  PRMT R52, R52, 0x9910, RZ ;  /* 0x0000991034347816 */ /* 0x000fe200000000ff */
[----:B------:R-:W-:Y:S01]  /*2000*/  IMAD R48, R83, R5, R48 ;  /* 0x0000000553307224 */ /* 0x000fe200078e0230 */
[----:B------:R-:W-:Y:S01]  /*2010*/  PRMT R103, R103, 0x9910, RZ ;  /* 0x0000991067677816 */ /* 0x000fe200000000ff */
[----:B------:R-:W-:-:S02]  /*2020*/  IMAD R104, R5, R81, R104 ;  /* 0x0000005105687224 */ /* 0x000fc400078e0268 */
        /* <DEDUP_REMOVED lines=9> */
[----:B0-----:R-:W-:Y:S01]  /*20c0*/  PRMT R106, R102, 0x9910, RZ ;  /* 0x00009910666a7816 */ /* 0x001fe200000000ff */
[----:B------:R-:W-:Y:S01]  /*20d0*/  IMAD.MOV.U32 R52, RZ, RZ, R103 ;  /* 0x000000ffff347224 */ /* 0x000fe200078e0067 */
[----:B------:R-:W-:Y:S01]  /*20e0*/  PRMT R103, R0, 0x9910, RZ ;  /* 0x0000991000677816 */ /* 0x000fe200000000ff */
[----:B------:R-:W-:-:S02]  /*20f0*/  IMAD.MOV.U32 R0, RZ, RZ, R2 ;  /* 0x000000ffff007224 */ /* 0x000fc400078e0002 */
[----:B------:R-:W-:Y:S01]  /*2100*/  IMAD.MOV.U32 R2, RZ, RZ, R43 ;  /* 0x000000ffff027224 */ /* 0x000fe200078e002b */
[----:B------:R-:W-:Y:S01]  /*2110*/  SHF.R.U32.HI R43, RZ, 0x8, R102 ;  /* 0x00000008ff2b7819 */ /* 0x000fe20000011666 */
[-C--:B------:R-:W-:Y:S02]  /*2120*/  IMAD R7, R78, R57.reuse, R7 ;  /* 0x000000394e077224 */ /* 0x080fe400078e0207 */
[-C--:B------:R-:W-:Y:S01]  /*2130*/  IMAD R6, R77, R57.reuse, R6 ;  /* 0x000000394d067224 */ /* 0x080fe200078e0206 */
[----:B------:R-:W-:Y:S01]  /*2140*/  PRMT R107, R43, 0x9910, RZ ;  /* 0x000099102b6b7816 */ /* 0x000fe200000000ff */
[-C--:B------:R-:W-:Y:S02]  /*2150*/  IMAD R5, R76, R57.reuse, R5 ;  /* 0x000000394c057224 */ /* 0x080fe400078e0205 */
[----:B------:R-:W-:Y:S02]  /*2160*/  IMAD R4, R75, R57, R4 ;  /* 0x000000394b047224 */ /* 0x000fe400078e0204 */
[----:B------:R-:W-:-:S02]  /*2170*/  IMAD R44, R57, R74, R44 ;  /* 0x0000004a392c7224 */ /* 0x000fc400078e022c */
[C---:B------:R-:W-:Y:S02]  /*2180*/  IMAD R48, R57.reuse, R73, R48 ;  /* 0x0000004939307224 */ /* 0x040fe400078e0230 */
[C---:B------:R-:W-:Y:S02]  /*2190*/  IMAD R52, R57.reuse, R72, R52 ;  /* 0x0000004839347224 */ /* 0x040fe400078e0234 */
[----:B------:R-:W-:Y:S01]  /*21a0*/  IMAD R57, R57, R71, R104 ;  /* 0x0000004739397224 */ /* 0x000fe200078e0268 */
[----:B------:R-:W-:Y:S01]  /*21b0*/  PRMT R104, R51, 0x9910, RZ ;  /* 0x0000991033687816 */ /* 0x000fe200000000ff */
[----:B------:R-:W-:Y:S02]  /*21c0*/  IMAD.MOV.U32 R51, RZ, RZ, R103 ;  /* 0x000000ffff337224 */ /* 0x000fe400078e0067 */
[----:B------:R-:W-:Y:S02]  /*21d0*/  IMAD.MOV.U32 R59, RZ, RZ, R46 ;  /* 0x000000ffff3b7224 */ /* 0x000fe400078e002e */
[----:B------:R-:W-:-:S02]  /*21e0*/  IMAD R43, R100, R106, R3 ;  /* 0x0000006a642b7224 */ /* 0x000fc400078e0203 */
[-C--:B------:R-:W-:Y:S01]  /*21f0*/  IMAD R46, R99, R106.reuse, R0 ;  /* 0x0000006a632e7224 */ /* 0x080fe200078e0200 */
[----:B------:R-:W-:Y:S01]  /*2200*/  SHF.R.U32.HI R0, RZ, 0x18, R102 ;  /* 0x00000018ff007819 */ /* 0x000fe20000011666 */
[----:B------:R-:W-:Y:S01]  /*2210*/  IMAD.MOV.U32 R103, RZ, RZ, R104 ;  /* 0x000000ffff677224 */ /* 0x000fe200078e0068 */
[----:B------:R-:W-:Y:S01]  /*2220*/  PRMT R43, R43, 0x9910, RZ ;  /* 0x000099102b2b7816 */ /* 0x000fe200000000ff */
[-C--:B------:R-:W-:Y:S01]  /*2230*/  IMAD R51, R98, R106.reuse, R51 ;  /* 0x0000006a62337224 */ /* 0x080fe200078e0233 */
[----:B------:R-:W-:Y:S01]  /*2240*/  PRMT R0, R0, 0x9910, RZ ;  /* 0x0000991000007816 */ /* 0x000fe200000000ff */
[----:B------:R-:W-:Y:S02]  /*2250*/  IMAD.MOV.U32 R104, RZ, RZ, R55 ;  /* 0x000000ffff687224 */ /* 0x000fe400078e0037 */
        /* <DEDUP_REMOVED lines=10> */
[----:B------:R-:W-:Y:S01]  /*2300*/  IMAD.MOV.U32 R102, RZ, RZ, R51 ;  /* 0x000000ffff667224 */ /* 0x000fe200078e0033 */
[----:B------:R-:W-:Y:S01]  /*2310*/  PRMT R103, R103, 0x9910, RZ ;  /* 0x0000991067677816 */ /* 0x000fe200000000ff */
[----:B------:R-:W-:-:S02]  /*2320*/  IMAD R104, R106, R95, R104 ;  /* 0x0000005f6a687224 */ /* 0x000fc400078e0268 */
[-C--:B------:R-:W-:Y:S02]  /*2330*/  IMAD R51, R91, R3.reuse, R102 ;  /* 0x000000035b337224 */ /* 0x080fe400078e0266 */
[----:B------:R-:W0:Y:S01]  /*2340*/  LDS R102, [R101+UR8+-0x3e0] ;  /* 0xfffc200865667984 */ /* 0x000e220008000800 */
[C---:B------:R-:W-:Y:S02]  /*2350*/  IMAD R105, R106.reuse, R94, R105 ;  /* 0x0000005e6a697224 */ /* 0x040fe400078e0269 */
[----:B------:R-:W-:Y:S01]  /*2360*/  IMAD R59, R106, R62, R59 ;  /* 0x0000003e6a3b7224 */ /* 0x000fe200078e023b */
[----:B------:R-:W-:Y:S01]  /*2370*/  PRMT R106, R104, 0x9910, RZ ;  /* 0x00009910686a7816 */ /* 0x000fe200000000ff */
[----:B------:R-:W-:Y:S01]  /*2380*/  IMAD.MOV.U32 R104, RZ, RZ, R103 ;  /* 0x000000ffff687224 */ /* 0x000fe200078e0067 */
[----:B------:R-:W-:Y:S01]  /*2390*/  PRMT R105, R105, 0x9910, RZ ;  /* 0x0000991069697816 */ /* 0x000fe200000000ff */
[----:B------:R-:W-:Y:S01]  /*23a0*/  IMAD R46, R93, R3, R46 ;  /* 0x000000035d2e7224 */ /* 0x000fe200078e022e */
[----:B------:R-:W-:Y:S01]  /*23b0*/  PRMT R59, R59, 0x9910, RZ ;  /* 0x000099103b3b7816 */ /* 0x000fe200000000ff */
[----:B------:R-:W-:Y:S01]  /*23c0*/  IMAD.MOV.U32 R103, RZ, RZ, R106 ;  /* 0x000000ffff677224 */ /* 0x000fe200078e006a */
[----:B------:R-:W-:Y:S01]  /*23d0*/  PRMT R51, R51, 0x9910, RZ ;  /* 0x0000991033337816 */ /* 0x000fe200000000ff */
[----:B------:R-:W-:-:S02]  /*23e0*/  IMAD.MOV.U32 R106, RZ, RZ, R105 ;  /* 0x000000ffff6a7224 */ /* 0x000fc400078e0069 */
[----:B------:R-:W-:Y:S02]  /*23f0*/  IMAD R55, R32, R3, R55 ;  /* 0x0000000320377224 */ /* 0x000fe400078e0237 */
[C---:B------:R-:W-:Y:S02]  /*2400*/  IMAD R59, R3.reuse, R90, R59 ;  /* 0x0000005a033b7224 */ /* 0x040fe400078e023b */
[C---:B------:R-:W-:Y:S02]  /*2410*/  IMAD R104, R3.reuse, R89, R104 ;  /* 0x0000005903687224 */ /* 0x040fe400078e0268 */
[----:B------:R-:W-:Y:S02]  /*2420*/  IMAD R43, R92, R3, R43 ;  /* 0x000000035c2b7224 */ /* 0x000fe400078e022b */
[C---:B------:R-:W-:Y:S02]  /*2430*/  IMAD R103, R3.reuse, R88, R103 ;  /* 0x0000005803677224 */ /* 0x040fe400078e0267 */
[----:B------:R-:W-:Y:S01]  /*2440*/  IMAD R106, R3, R87, R106 ;  /* 0x00000057036a7224 */ /* 0x000fe200078e026a */
[----:B------:R-:W-:Y:S01]  /*2450*/  PRMT R3, R46, 0x9910, RZ ;  /* 0x000099102e037816 */ /* 0x000fe200000000ff */
[----:B------:R-:W-:Y:S01]  /*2460*/  IMAD R51, R84, R2, R51 ;  /* 0x0000000254337224 */ /* 0x000fe200078e0233 */
[----:B------:R-:W-:-:S02]  /*2470*/  PRMT R46, R55, 0x9910, RZ ;  /* 0x00009910372e7816 */ /* 0x000fc400000000ff */
[----:B------:R-:W-:Y:S01]  /*2480*/  PRMT R55, R59, 0x9910, RZ ;  /* 0x000099103b377816 */ /* 0x000fe200000000ff */
[-C--:B------:R-:W-:Y:S01]  /*2490*/  IMAD R3, R86, R2.reuse, R3 ;  /* 0x0000000256037224 */ /* 0x080fe200078e0203 */
[----:B------:R-:W-:Y:S01]  /*24a0*/  PRMT R59, R104, 0x9910, RZ ;  /* 0x00009910683b7816 */ /* 0x000fe200000000ff */
[----:B------:R-:W-:Y:S01]  /*24b0*/  IMAD R46, R83, R2, R46 ;  /* 0x00000002532e7224 */ /* 0x000fe200078e022e */
[----:B------:R-:W-:Y:S01]  /*24c0*/  PRMT R105, R103, 0x9910, RZ ;  /* 0x0000991067697816 */ /* 0x000fe200000000ff */
[----:B------:R-:W-:Y:S01]  /*24d0*/  IMAD R55, R2, R82, R55 ;  /* 0x0000005202377224 */ /* 0x000fe200078e0237 */
[----:B------:R-:W-:Y:S01]  /*24e0*/  PRMT R104, R106, 0x9910, RZ ;  /* 0x000099106a687816 */ /* 0x000fe200000000ff */
[C---:B------:R-:W-:Y:S01]  /*24f0*/  IMAD R103, R2.reuse, R81, R59 ;  /* 0x0000005102677224 */ /* 0x040fe200078e023b */
        /* <DEDUP_REMOVED lines=11> */
[----:B------:R-:W-:Y:S01]  /*25b0*/  IMAD.MOV.U32 R104, RZ, RZ, R103 ;  /* 0x000000ffff687224 */ /* 0x000fe200078e0067 */
[----:B------:R-:W-:Y:S01]  /*25c0*/  PRMT R103, R16, 0x9910, RZ ;  /* 0x0000991010677816 */ /* 0x000fe200000000ff */
[----:B------:R-:W-:Y:S01]  /*25d0*/  IMAD.MOV.U32 R16, RZ, RZ, R24 ;  /* 0x000000ffff107224 */ /* 0x000fe200078e0018 */
        /* <DEDUP_REMOVED lines=10> */
[----:B0-----:R-:W-:Y:S01]  /*2680*/  PRMT R104, R102, 0x9910, RZ ;  /* 0x0000991066687816 */ /* 0x001fe200000000ff */
[-C--:B------:R-:W-:Y:S01]  /*2690*/  IMAD R2, R77, R59.reuse, R2 ;  /* 0x0000003b4d027224 */ /* 0x080fe200078e0202 */
[----:B------:R-:W-:Y:S01]  /*26a0*/  SHF.R.U32.HI R24, RZ, 0x8, R102 ;  /* 0x00000008ff187819 */ /* 0x000fe20000011666 */
[----:B------:R-:W-:-:S02]  /*26b0*/  IMAD R3, R78, R59, R3 ;  /* 0x0000003b4e037224 */ /* 0x000fc400078e0203 */
[C---:B------:R-:W-:Y:S02]  /*26c0*/  IMAD R55, R59.reuse, R72, R55 ;  /* 0x000000483b377224 */ /* 0x040fe400078e0237 */
[----:B------:R-:W-:Y:S02]  /*26d0*/  IMAD.MOV.U32 R56, RZ, RZ, R50 ;  /* 0x000000ffff387224 */ /* 0x000fe400078e0032 */
[----:B------:R-:W-:Y:S02]  /*26e0*/  IMAD R103, R104, R62, R103 ;  /* 0x0000003e68677224 */ /* 0x000fe400078e0267 */
[----:B------:R-:W-:Y:S01]  /*26f0*/  IMAD R59, R59, R71, R106 ;  /* 0x000000473b3b7224 */ /* 0x000fe200078e026a */
[----:B------:R-:W-:Y:S01]  /*2700*/  PRMT R106, R24, 0x9910, RZ ;  /* 0x00009910186a7816 */ /* 0x000fe200000000ff */
[----:B------:R-:W-:Y:S01]  /*2710*/  IMAD R105, R104, R96, R105 ;  /* 0x0000006068697224 */ /* 0x000fe200078e0269 */
[----:B------:R-:W-:Y:S01]  /*2720*/  PRMT R103, R103, 0x9910, RZ ;  /* 0x0000991067677816 */ /* 0x000fe200000000ff */
[-C--:B------:R-:W-:Y:S01]  /*2730*/  IMAD R24, R100, R104.reuse, R15 ;  /* 0x0000006864187224 */ /* 0x080fe200078e020f */
[----:B------:R-:W-:Y:S01]  /*2740*/  SHF.R.U32.HI R15, RZ, 0x18, R102 ;  /* 0x00000018ff0f7819 */ /* 0x000fe20000011666 */
[-C--:B------:R-:W-:Y:S01]  /*2750*/  IMAD R47, R99, R104.reuse, R16 ;  /* 0x00000068632f7224 */ /* 0x080fe200078e0210 */
[----:B------:R-:W-:Y:S01]  /*2760*/  PRMT R16, R102, 0xbb32, RZ ;  /* 0x0000bb3266107816 */ /* 0x000fe200000000ff */
[----:B------:R-:W-:Y:S01]  /*2770*/  IMAD R56, R104, R95, R56 ;  /* 0x0000005f68387224 */ /* 0x000fe200078e0238 */
[----:B------:R-:W-:Y:S01]  /*2780*/  PRMT R102, R105, 0x9910, RZ ;  /* 0x0000991069667816 */ /* 0x000fe200000000ff */
[-C--:B------:R-:W-:Y:S01]  /*2790*/  IMAD R50, R98, R104.reuse, R23 ;  /* 0x0000006862327224 */ /* 0x080fe200078e0217 */
[----:B------:R-:W-:Y:S01]  /*27a0*/  PRMT R24, R24, 0x9910, RZ ;  /* 0x0000991018187816 */ /* 0x000fe200000000ff */
[----:B------:R-:W-:Y:S01]  /*27b0*/  IMAD.MOV.U32 R23, RZ, RZ, R106 ;  /* 0x000000ffff177224 */ /* 0x000fe200078e006a */
        /* <DEDUP_REMOVED lines=9> */
[----:B------:R-:W0:Y:S01]  /*2850*/  LDS R102, [R101+UR8+0x20] ;  /* 0x0000200865667984 */ /* 0x000e220008000800 */
[-C--:B------:R-:W-:Y:S01]  /*2860*/  IMAD R24, R93, R23.reuse, R24 ;  /* 0x000000175d187224 */ /* 0x080fe200078e0218 */
[----:B------:R-:W-:Y:S01]  /*2870*/  PRMT R15, R15, 0x9910, RZ ;  /* 0x000099100f0f7816 */ /* 0x000fe200000000ff */
[-C--:B------:R-:W-:Y:S01]  /*2880*/  IMAD R47, R92, R23.reuse, R47 ;  /* 0x000000175c2f7224 */ /* 0x080fe200078e022f */
[----:B------:R-:W1:Y:S01]  /*2890*/  LDS R101, [R101+UR8+0x420] ;  /* 0x0004200865657984 */ /* 0x000e620008000800 */
[----:B------:R-:W-:Y:S01]  /*28a0*/  IMAD R50, R91, R23, R50 ;  /* 0x000000175b327224 */ /* 0x000fe200078e0232 */
[----:B------:R-:W-:Y:S01]  /*28b0*/  UIADD3 UR8, UPT, UPT, UR8, 0x4, URZ ;  /* 0x0000000408087890 */ /* 0x000fe2000fffe0ff */
[----:B------:R-:W-:-:S02]  /*28c0*/  IMAD R56, R23, R90, R56 ;  /* 0x0000005a17387224 */ /* 0x000fc400078e0238 */
[----:B------:R-:W-:Y:S01]  /*28d0*/  IMAD R54, R32, R23, R54 ;  /* 0x0000001720367224 */ /* 0x000fe200078e0236 */
[----:B------:R-:W-:Y:S01]  /*28e0*/  UISETP.NE.AND UP0, UPT, UR8, 0x820, UPT ;  /* 0x000008200800788c */ /* 0x000fe2000bf05270 */
[C---:B------:R-:W-:Y:S01]  /*28f0*/  IMAD R106, R23.reuse, R87, R106 ;  /* 0x00000057176a7224 */ /* 0x040fe200078e026a */
[----:B------:R-:W-:Y:S01]  /*2900*/  PRMT R56, R56, 0x9910, RZ ;  /* 0x0000991038387816 */ /* 0x000fe200000000ff */
[----:B------:R-:W-:Y:S01]  /*2910*/  IMAD R104, R23, R88, R104 ;  /* 0x0000005817687224 */ /* 0x000fe200078e0268 */
[----:B------:R-:W-:Y:S02]  /*2920*/  PRMT R23, R24, 0x9910, RZ ;  /* 0x0000991018177816 */ /* 0x000fe400000000ff */
[----:B------:R-:W-:Y:S02]  /*2930*/  PRMT R24, R47, 0x9910, RZ ;  /* 0x000099102f187816 */ /* 0x000fe400000000ff */
[----:B------:R-:W-:Y:S01]  /*2940*/  PRMT R47, R50, 0x9910, RZ ;  /* 0x00009910322f7816 */ /* 0x000fe200000000ff */
[-C--:B------:R-:W-:Y:S01]  /*2950*/  IMAD R23, R86, R16.reuse, R23 ;  /* 0x0000001056177224 */ /* 0x080fe200078e0217 */
[----:B------:R-:W-:Y:S01]  /*2960*/  PRMT R50, R54, 0x9910, RZ ;  /* 0x0000991036327816 */ /* 0x000fe200000000ff */
[-C--:B------:R-:W-:Y:S01]  /*2970*/  IMAD R24, R85, R16.reuse, R24 ;  /* 0x0000001055187224 */ /* 0x080fe200078e0218 */
        /* <DEDUP_REMOVED lines=9> */
[----:B------:R-:W-:-:S02]  /*2a10*/  IMAD R54, R16, R81, R54 ;  /* 0x0000005110367224 */ /* 0x000fc400078e0236 */
[----:B------:R-:W-:Y:S01]  /*2a20*/  IMAD R103, R16, R82, R103 ;  /* 0x0000005210677224 */ /* 0x000fe200078e0267 */
[----:B------:R-:W-:Y:S01]  /*2a30*/  PRMT R50, R50, 0x9910, RZ ;  /* 0x0000991032327816 */ /* 0x000fe200000000ff */
[----:B------:R-:W-:Y:S01]  /*2a40*/  IMAD R105, R16, R80, R105 ;  /* 0x0000005010697224 */ /* 0x000fe200078e0269 */
[----:B------:R-:W-:Y:S01]  /*2a50*/  PRMT R54, R54, 0x9910, RZ ;  /* 0x0000991036367816 */ /* 0x000fe200000000ff */
[----:B------:R-:W-:Y:S02]  /*2a60*/  IMAD R16, R16, R79, R56 ;  /* 0x0000004f10107224 */ /* 0x000fe400078e0238 */
        /* <DEDUP_REMOVED lines=12> */
[-C--:B------:R-:W-:Y:S01]  /*2b30*/  IMAD R23, R76, R56.reuse, R23 ;  /* 0x000000384c177224 */ /* 0x080fe200078e0217 */
[----:B0-----:R-:W-:Y:S01]  /*2b40*/  SHF.R.U32.HI R19, RZ, 0x8, R102 ;  /* 0x00000008ff137819 */ /* 0x001fe20000011666 */
[----:B------:R-:W-:-:S02]  /*2b50*/  IMAD R16, R75, R56, R16 ;  /* 0x000000384b107224 */ /* 0x000fc400078e0210 */
[C---:B------:R-:W-:Y:S02]  /*2b60*/  IMAD R47, R56.reuse, R74, R47 ;  /* 0x0000004a382f7224 */ /* 0x040fe400078e022f */
[C---:B------:R-:W-:Y:S02]  /*2b70*/  IMAD R50, R56.reuse, R73, R50 ;  /* 0x0000004938327224 */ /* 0x040fe400078e0232 */
[----:B------:R-:W-:Y:S01]  /*2b80*/  IMAD R54, R56, R72, R103 ;  /* 0x0000004838367224 */ /* 0x000fe200078e0267 */
[----:B------:R-:W-:Y:S01]  /*2b90*/  PRMT R103, R18, 0x9910, RZ ;  /* 0x0000991012677816 */ /* 0x000fe200000000ff */
[----:B------:R-:W-:Y:S01]  /*2ba0*/  IMAD R56, R56, R71, R104 ;  /* 0x0000004738387224 */ /* 0x000fe200078e0268 */
[----:B------:R-:W-:Y:S01]  /*2bb0*/  PRMT R104, R102, 0x9910, RZ ;  /* 0x0000991066687816 */ /* 0x000fe200000000ff */
[----:B------:R-:W-:Y:S02]  /*2bc0*/  IMAD.MOV.U32 R18, RZ, RZ, R27 ;  /* 0x000000ffff127224 */ /* 0x000fe400078e001b */
[----:B------:R-:W-:-:S02]  /*2bd0*/  IMAD.MOV.U32 R27, RZ, RZ, R25 ;  /* 0x000000ffff1b7224 */ /* 0x000fc400078e0019 */
[----:B------:R-:W-:Y:S02]  /*2be0*/  IMAD.MOV.U32 R31, RZ, RZ, R30 ;  /* 0x000000ffff1f7224 */ /* 0x000fe400078e001e */
[----:B------:R-:W-:Y:S02]  /*2bf0*/  IMAD.MOV.U32 R30, RZ, RZ, R105 ;  /* 0x000000ffff1e7224 */ /* 0x000fe400078e0069 */
[-C--:B------:R-:W-:Y:S02]  /*2c00*/  IMAD R27, R98, R104.reuse, R27 ;  /* 0x00000068621b7224 */ /* 0x080fe400078e021b */
[----:B------:R-:W-:Y:S01]  /*2c10*/  IMAD.MOV.U32 R105, RZ, RZ, R106 ;  /* 0x000000ffff697224 */ /* 0x000fe200078e006a */
[----:B------:R-:W-:Y:S01]  /*2c20*/  PRMT R106, R19, 0x9910, RZ ;  /* 0x00009910136a7816 */ /* 0x000fe200000000ff */
[----:B------:R-:W-:Y:S01]  /*2c30*/  IMAD R26, R97, R104, R26 ;  /* 0x00000068611a7224 */ /* 0x000fe200078e021a */
[----:B------:R-:W-:Y:S01]  /*2c40*/  PRMT R27, R27, 0x9910, RZ ;  /* 0x000099101b1b7816 */ /* 0x000fe200000000ff */
[----:B------:R-:W-:-:S02]  /*2c50*/  IMAD R103, R104, R96, R103 ;  /* 0x0000006068677224 */ /* 0x000fc400078e0267 */
[----:B------:R-:W-:Y:S02]  /*2c60*/  IMAD R30, R104, R95, R30 ;  /* 0x0000005f681e7224 */ /* 0x000fe400078e021e */
[-C--:B------:R-:W-:Y:S01]  /*2c70*/  IMAD R19, R100, R104.reuse, R17 ;  /* 0x0000006864137224 */ /* 0x080fe200078e0211 */
        /* <DEDUP_REMOVED lines=17> */
[----:B------:R-:W-:-:S02]  /*2d90*/  IMAD R27, R32, R18, R27 ;  /* 0x00000012201b7224 */ /* 0x000fc400078e021b */
[----:B------:R-:W-:Y:S02]  /*2da0*/  IMAD.MOV.U32 R104, RZ, RZ, R105 ;  /* 0x000000ffff687224 */ /* 0x000fe400078e0069 */
[-C--:B------:R-:W-:Y:S01]  /*2db0*/  IMAD R19, R93, R18.reuse, R19 ;  /* 0x000000125d137224 */ /* 0x080fe200078e0213 */
[----:B------:R-:W-:Y:S01]  /*2dc0*/  PRMT R27, R27, 0x9910, RZ ;  /* 0x000099101b1b7816 */ /* 0x000fe200000000ff */
[----:B------:R-:W-:Y:S02]  /*2dd0*/  IMAD R25, R92, R18, R25 ;  /* 0x000000125c197224 */ /* 0x000fe400078e0219 */
[C---:B------:R-:W-:Y:S02]  /*2de0*/  IMAD R31, R18.reuse, R90, R31 ;  /* 0x0000005a121f7224 */ /* 0x040fe400078e021f */
[----:B------:R-:W-:Y:S01]  /*2df0*/  IMAD R26, R91, R18, R26 ;  /* 0x000000125b1a7224 */ /* 0x000fe200078e021a */
[----:B------:R-:W-:Y:S01]  /*2e00*/  PRMT R25, R25, 0x9910, RZ ;  /* 0x0000991019197816 */ /* 0x000fe200000000ff */
[C---:B------:R-:W-:Y:S01]  /*2e10*/  IMAD R30, R18.reuse, R89, R30 ;  /* 0x00000059121e7224 */ /* 0x040fe200078e021e */
[----:B------:R-:W-:Y:S01]  /*2e20*/  PRMT R31, R31, 0x9910, RZ ;  /* 0x000099101f1f7816 */ /* 0x000fe200000000ff */
        /* <DEDUP_REMOVED lines=10> */
[----:B------:R-:W-:-:S02]  /*2ed0*/  IMAD.MOV.U32 R25, RZ, RZ, R19 ;  /* 0x000000ffff197224 */ /* 0x000fc400078e0013 */
[----:B------:R-:W-:Y:S02]  /*2ee0*/  IMAD.MOV.U32 R104, RZ, RZ, R105 ;  /* 0x000000ffff687224 */ /* 0x000fe400078e0069 */
[----:B------:R-:W-:Y:S02]  /*2ef0*/  IMAD.MOV.U32 R31, RZ, RZ, R103 ;  /* 0x000000ffff1f7224 */ /* 0x000fe400078e0067 */
[-C--:B------:R-:W-:Y:S02]  /*2f00*/  IMAD R18, R86, R17.reuse, R18 ;  /* 0x0000001156127224 */ /* 0x080fe400078e0212 */
[-C--:B------:R-:W-:Y:S01]  /*2f10*/  IMAD R19, R85, R17.reuse, R26 ;  /* 0x0000001155137224 */ /* 0x080fe200078e021a */
[----:B------:R-:W-:Y:S01]  /*2f20*/  PRMT R26, R102, 0x9910, RZ ;  /* 0x00009910661a7816 */ /* 0x000fe200000000ff */
[-C--:B------:R-:W-:Y:S02]  /*2f30*/  IMAD R25, R84, R17.reuse, R25 ;  /* 0x0000001154197224 */ /* 0x080fe400078e0219 */
[----:B------:R-:W-:Y:S01]  /*2f40*/  IMAD R30, R83, R17, R30 ;  /* 0x00000011531e7224 */ /* 0x000fe200078e021e */
[----:B------:R-:W-:Y:S01]  /*2f50*/  PRMT R19, R19, 0x9910, RZ ;  /* 0x0000991013137816 */ /* 0x000fe200000000ff */
[----:B------:R-:W-:Y:S01]  /*2f60*/  IMAD R27, R17, R82, R27 ;  /* 0x00000052111b7224 */ /* 0x000fe200078e021b */
[----:B------:R-:W-:Y:S01]  /*2f70*/  PRMT R25, R25, 0x9910, RZ ;  /* 0x0000991019197816 */ /* 0x000fe200000000ff */
[C---:B------:R-:W-:Y:S01]  /*2f80*/  IMAD R104, R17.reuse, R81, R104 ;  /* 0x0000005111687224 */ /* 0x040fe200078e0268 */
[----:B------:R-:W-:Y:S01]  /*2f90*/  PRMT R30, R30, 0x9910, RZ ;  /* 0x000099101e1e7816 */ /* 0x000fe200000000ff */
[----:B------:R-:W-:-:S02]  /*2fa0*/  IMAD R31, R17, R80, R31 ;  /* 0x00000050111f7224 */ /* 0x000fc400078e021f */
[----:B------:R-:W-:Y:S01]  /*2fb0*/  IMAD R106, R17, R79, R106 ;  /* 0x0000004f116a7224 */ /* 0x000fe200078e026a */
[----:B------:R-:W-:Y:S01]  /*2fc0*/  PRMT R17, R20, 0x9910, RZ ;  /* 0x0000991014117816 */ /* 0x000fe200000000ff */
[----:B------:R-:W-:Y:S01]  /*2fd0*/  IMAD.MOV.U32 R20, RZ, RZ, R28 ;  /* 0x000000ffff147224 */ /* 0x000fe200078e001c */
[----:B------:R-:W-:Y:S01]  /*2fe0*/  PRMT R104, R104, 0x9910, RZ ;  /* 0x0000991068687816 */ /* 0x000fe200000000ff */
[----:B------:R-:W-:Y:S01]  /*2ff0*/  IMAD.MOV.U32 R28, RZ, RZ, R21 ;  /* 0x000000ffff1c7224 */ /* 0x000fe200078e0015 */
[----:B-1----:R-:W-:Y:S01]  /*3000*/  PRMT R21, R101, 0x9910, RZ ;  /* 0x0000991065157816 */ /* 0x002fe200000000ff */
[----:B------:R-:W-:Y:S01]  /*3010*/  IMAD.MOV.U32 R102, RZ, RZ, R17 ;  /* 0x000000ffff667224 */ /* 0x000fe200078e0011 */
[----:B------:R-:W-:Y:S01]  /*3020*/  PRMT R17, R18, 0x9910, RZ ;  /* 0x0000991012117816 */ /* 0x000fe200000000ff */
[----:B------:R-:W-:Y:S01]  /*3030*/  IMAD R25, R76, R26, R25 ;  /* 0x0000001a4c197224 */ /* 0x000fe200078e0219 */
        /* <DEDUP_REMOVED lines=8> */
[----:B------:R-:W-:Y:S01]  /*30c0*/  SHF.R.U32.HI R22, RZ, 0x8, R101 ;  /* 0x00000008ff167819 */ /* 0x000fe20000011665 */
[----:B------:R-:W-:Y:S01]  /*30d0*/  IMAD R20, R100, R21, R20 ;  /* 0x0000001564147224 */ /* 0x000fe200078e0214 */
[----:B------:R-:W-:Y:S01]  /*30e0*/  PRMT R42, R42, 0x9910, RZ ;  /* 0x000099102a2a7816 */ /* 0x000fe200000000ff */
[C---:B------:R-:W-:Y:S01]  /*30f0*/  IMAD R29, R21.reuse, R62, R29 ;  /* 0x0000003e151d7224 */ /* 0x040fe200078e021d */
[----:B------:R-:W-:Y:S01]  /*3100*/  PRMT R62, R22, 0x9910, RZ ;  /* 0x00009910163e7816 */ /* 0x000fe200000000ff */
[C---:B------:R-:W-:Y:S01]  /*3110*/  IMAD R40, R21.reuse, R96, R40 ;  /* 0x0000006015287224 */ /* 0x040fe200078e0228 */
[----:B------:R-:W-:Y:S01]  /*3120*/  PRMT R22, R102, 0x9910, RZ ;  /* 0x0000991066167816 */ /* 0x000fe200000000ff */
[----:B------:R-:W-:Y:S01]  /*3130*/  IMAD R98, R21, R95, R98 ;  /* 0x0000005f15627224 */ /* 0x000fe200078e0262 */
[----:B------:R-:W-:Y:S01]  /*3140*/  PRMT R95, R29, 0x9910, RZ ;  /* 0x000099101d5f7816 */ /* 0x000fe200000000ff */
[----:B------:R-:W-:Y:S01]  /*3150*/  IMAD R41, R21, R94, R41 ;  /* 0x0000005e15297224 */ /* 0x000fe200078e0229 */
        /* <DEDUP_REMOVED lines=28> */
[----:B------:R-:W-:Y:S01]  /*3320*/  SHF.R.U32.HI R101, RZ, 0x18, R101 ;  /* 0x00000018ff657819 */ /* 0x000fe20000011665 */
[-C--:B------:R-:W-:Y:S01]  /*3330*/  IMAD R29, R84, R20.reuse, R29 ;  /* 0x00000014541d7224 */ /* 0x080fe200078e021d */
[----:B------:R-:W-:Y:S01]  /*3340*/  PRMT R41, R41, 0x9910, RZ ;  /* 0x0000991029297816 */ /* 0x000fe200000000ff */
[----:B------:R-:W-:Y:S01]  /*3350*/  IMAD.MOV.U32 R40, RZ, RZ, R89 ;  /* 0x000000ffff287224 */ /* 0x000fe200078e0059 */
[----:B------:R-:W-:Y:S01]  /*3360*/  PRMT R62, R101, 0x9910, RZ ;  /* 0x00009910653e7816 */ /* 0x000fe200000000ff */
[----:B------:R-:W-:Y:S01]  /*3370*/  IMAD.MOV.U32 R21, RZ, RZ, R93 ;  /* 0x000000ffff157224 */ /* 0x000fe200078e005d */
[----:B------:R-:W-:Y:S01]  /*3380*/  PRMT R29, R29, 0x9910, RZ ;  /* 0x000099101d1d7816 */ /* 0x000fe200000000ff */
[----:B------:R-:W-:Y:S01]  /*3390*/  IMAD.MOV.U32 R28, RZ, RZ, R42 ;  /* 0x000000ffff1c7224 */ /* 0x000fe200078e002a */
[----:B------:R-:W-:Y:S01]  /*33a0*/  PRMT R103, R31, 0x9910, RZ ;  /* 0x000099101f677816 */ /* 0x000fe200000000ff */
[----:B------:R-:W-:-:S02]  /*33b0*/  IMAD R22, R83, R20, R22 ;  /* 0x0000001453167224 */ /* 0x000fc400078e0216 */
[----:B------:R-:W-:Y:S02]  /*33c0*/  IMAD R40, R20, R81, R40 ;  /* 0x0000005114287224 */ /* 0x000fe400078e0228 */
[----:B------:R-:W-:Y:S01]  /*33d0*/  IMAD R21, R86, R20, R21 ;  /* 0x0000001456157224 */ /* 0x000fe200078e0215 */
[----:B------:R-:W-:Y:S01]  /*33e0*/  PRMT R42, R22, 0x9910, RZ ;  /* 0x00009910162a7816 */ /* 0x000fe200000000ff */
[----:B------:R-:W-:Y:S01]  /*33f0*/  IMAD R79, R20, R79, R28 ;  /* 0x0000004f144f7224 */ /* 0x000fe200078e021c */
        /* <DEDUP_REMOVED lines=8> */
[----:B------:R-:W-:Y:S02]  /*3480*/  IMAD.MOV.U32 R31, RZ, RZ, R30 ;  /* 0x000000ffff1f7224 */ /* 0x000fe400078e001e */
[----:B------:R-:W-:Y:S02]  /*3490*/  IMAD.MOV.U32 R18, RZ, RZ, R104 ;  /* 0x000000ffff127224 */ /* 0x000fe400078e0068 */
[----:B------:R-:W-:Y:S01]  /*34a0*/  IMAD R20, R76, R62, R29 ;  /* 0x0000003e4c147224 */ /* 0x000fe200078e021d */
[----:B------:R-:W-:Y:S01]  /*34b0*/  PRMT R29, R85, 0x9910, RZ ;  /* 0x00009910551d7816 */ /* 0x000fe200000000ff */
[----:B------:R-:W-:Y:S01]  /*34c0*/  IMAD.MOV.U32 R104, RZ, RZ, R106 ;  /* 0x000000ffff687224 */ /* 0x000fe200078e006a */
[----:B------:R-:W-:Y:S01]  /*34d0*/  PRMT R76, R61, 0x7610, R76 ;  /* 0x000076103d4c7816 */ /* 0x000fe2000000004c */
[----:B------:R-:W-:Y:S01]  /*34e0*/  IMAD R30, R26, R74, R19 ;  /* 0x0000004a1a1e7224 */ /* 0x000fe200078e0213 */
[----:B------:R-:W-:Y:S01]  /*34f0*/  PRMT R61, R37, 0x7610, R61 ;  /* 0x00007610253d7816 */ /* 0x000fe2000000003d */
[----:B------:R-:W-:-:S02]  /*3500*/  IMAD R17, R78, R26, R17 ;  /* 0x0000001a4e117224 */ /* 0x000fc400078e0211 */
[-C--:B------:R-:W-:Y:S02]  /*3510*/  IMAD R27, R77, R26.reuse, R27 ;  /* 0x0000001a4d1b7224 */ /* 0x080fe400078e021b */
[----:B------:R-:W-:Y:S02]  /*3520*/  IMAD R31, R75, R26, R31 ;  /* 0x0000001a4b1f7224 */ /* 0x000fe400078e021f */
[C---:B------:R-:W-:Y:S02]  /*3530*/  IMAD R18, R26.reuse, R73, R18 ;  /* 0x000000491a127224 */ /* 0x040fe400078e0212 */
[C---:B------:R-:W-:Y:S02]  /*3540*/  IMAD R19, R26.reuse, R72, R103 ;  /* 0x000000481a137224 */ /* 0x040fe400078e0267 */
[----:B------:R-:W-:Y:S02]  /*3550*/  IMAD R26, R26, R71, R104 ;  /* 0x000000471a1a7224 */ /* 0x000fe400078e0268 */
[----:B------:R-:W-:-:S02]  /*3560*/  IMAD R28, R78, R62, R21 ;  /* 0x0000003e4e1c7224 */ /* 0x000fc400078e0215 */
[-C--:B------:R-:W-:Y:S01]  /*3570*/  IMAD R42, R75, R62.reuse, R42 ;  /* 0x0000003e4b2a7224 */ /* 0x080fe200078e022a */
[----:B------:R-:W-:Y:S01]  /*3580*/  PRMT R75, R69, 0x7610, R75 ;  /* 0x00007610454b7816 */ /* 0x000fe2000000004b */
[----:B------:R-:W-:Y:S01]  /*3590*/  IMAD R22, R62, R73, R22 ;  /* 0x000000493e167224 */ /* 0x000fe200078e0216 */
[----:B------:R-:W-:Y:S01]  /*35a0*/  PRMT R73, R68, 0x7610, R73 ;  /* 0x0000761044497816 */ /* 0x000fe20000000049 */
[----:B------:R-:W-:Y:S01]  /*35b0*/  IMAD R40, R62, R71, R40 ;  /* 0x000000473e287224 */ /* 0x000fe200078e0228 */
[----:B------:R-:W-:Y:S01]  /*35c0*/  PRMT R71, R67, 0x7610, R71 ;  /* 0x0000761043477816 */ /* 0x000fe20000000047 */
[----:B------:R-:W-:Y:S01]  /*35d0*/  IMAD R21, R77, R62, R32 ;  /* 0x0000003e4d157224 */ /* 0x000fe200078e0220 */
[----:B------:R-:W-:Y:S01]  /*35e0*/  PRMT R67, R34, 0x7610, R67 ;  /* 0x0000761022437816 */ /* 0x000fe20000000043 */
[C---:B------:R-:W-:Y:S01]  /*35f0*/  IMAD R29, R62.reuse, R74, R29 ;  /* 0x0000004a3e1d7224 */ /* 0x040fe200078e021d */
[----:B------:R-:W-:Y:S01]  /*3600*/  PRMT R68, R35, 0x7610, R68 ;  /* 0x0000761023447816 */ /* 0x000fe20000000044 */
[----:B------:R-:W-:Y:S01]  /*3610*/  IMAD R41, R62, R72, R41 ;  /* 0x000000483e297224 */ /* 0x000fe200078e0229 */
[----:B------:R-:W-:-:S02]  /*3620*/  PRMT R62, R33, 0x7610, R62 ;  /* 0x00007610213e7816 */ /* 0x000fc4000000003e */
[----:B------:R-:W-:Y:S02]  /*3630*/  PRMT R72, R38, 0x7610, R72 ;  /* 0x0000761026487816 */ /* 0x000fe40000000048 */
[----:B------:R-:W-:Y:S02]  /*3640*/  PRMT R74, R39, 0x7610, R74 ;  /* 0x00007610274a7816 */ /* 0x000fe4000000004a */
[----:B------:R-:W-:Y:S01]  /*3650*/  PRMT R69, R36, 0x7610, R69 ;  /* 0x0000761024457816 */ /* 0x000fe20000000045 */
[----:B------:R-:W-:Y:S06]  /*3660*/  BRA.U UP0, `(.L_x_0) ;  /* 0xffffffd100447547 */ /* 0x000fec000b83ffff */
[----:B------:R-:W-:Y:S05]  /*3670*/  @P0 BRA `(.L_x_1) ;  /* 0xffffffcc00940947 */ /* 0x000fea000383ffff */
[----:B------:R-:W0:Y:S01]  /*3680*/  LDCU.64 UR6, c[0x0][0x390] ;  /* 0x00007200ff0677ac */ /* 0x000e220008000a00 */
[----:B------:R-:W-:-:S05]  /*3690*/  LEA R13, R13, UR4, 0xf ;  /* 0x000000040d0d7c11 */ /* 0x000fca000f8e78ff */
[----:B------:R-:W-:-:S04]  /*36a0*/  VIADD R13, R13, UR5 ;  /* 0x000000050d0d7c36 */ /* 0x000fc80008000000 */
[----:B------:R-:W-:-:S05]  /*36b0*/  IMAD R13, R12, 0x2, R13 ;  /* 0x000000020c0d7824 */ /* 0x000fca00078e020d */
[----:B0-----:R-:W-:-:S05]  /*36c0*/  IADD3 R12, P0, PT, R13, UR6, RZ ;  /* 0x000000060d0c7c10 */ /* 0x001fca000ff1e0ff */
[----:B------:R-:W-:-:S05]  /*36d0*/  IMAD.X R13, RZ, RZ, UR7, P0 ;  /* 0x00000007ff0d7e24 */ /* 0x000fca00080e06ff */
[----:B------:R-:W-:Y:S04]  /*36e0*/  STG.E.U8 desc[UR10][R12.64], R62 ;  /* 0x0000003e0c007986 */ /* 0x000fe8000c10110a */
        /* <DEDUP_REMOVED lines=62> */
[----:B------:R-:W-:Y:S01]  /*3ad0*/  STG.E.U8 desc[UR10][R12.64+0x184061], R40 ;  /* 0x184061280c007986 */ /* 0x000fe2000c10110a */
[----:B------:R-:W-:Y:S05]  /*3ae0*/  EXIT ;  /* 0x000000000000794d */ /* 0x000fea0003800000 */
.L_x_2:
[----:B------:R-:W-:-:S00]  /*3af0*/  BRA `(.L_x_2) ;  /* 0xfffffffc00fc7947 */ /* 0x000fc0000383ffff */
[----:B------:R-:W-:-:S00]  /*3b00*/  NOP ;  /* 0x0000000000007918 */ /* 0x000fc00000000000 */
[----:B------:R-:W-:-:S00]  /*3b10*/  NOP ;  /* 0x0000000000007918 */ /* 0x000fc00000000000 */
[----:B------:R-:W-:-:S00]  /*3b20*/  NOP ;  /* 0x0000000000007918 */ /* 0x000fc00000000000 */
[----:B------:R-:W-:-:S00]  /*3b30*/  NOP ;  /* 0x0000000000007918 */ /* 0x000fc00000000000 */
[----:B------:R-:W-:-:S00]  /*3b40*/  NOP ;  /* 0x0000000000007918 */ /* 0x000fc00000000000 */
[----:B------:R-:W-:-:S00]  /*3b50*/  NOP ;  /* 0x0000000000007918 */ /* 0x000fc00000000000 */
[----:B------:R-:W-:-:S00]  /*3b60*/  NOP ;  /* 0x0000000000007918 */ /* 0x000fc00000000000 */
[----:B------:R-:W-:-:S00]  /*3b70*/  NOP ;  /* 0x0000000000007918 */ /* 0x000fc00000000000 */
.L_x_3:


//--------------------- .nv.shared.main_kernel0   --------------------------
	.section	.nv.shared.main_kernel0,"aw",@nobits
	.sectionflags	@""
	.align	4
.nv.shared.main_kernel0:
	.zero		9216


//--------------------- .nv.shared.reserved.0     --------------------------
	.section	.nv.shared.reserved.0,"aw",@nobits
	.weak		__nv_reservedSMEM_offset_0_alias
	.size		__nv_reservedSMEM_offset_0_alias, 0, 64
	.other		__nv_reservedSMEM_offset_0_alias,@"STO_CUDA_RESERVED_SHARED STV_DEFAULT"
__nv_reservedSMEM_offset_0_alias:
	.zero		0
	.zero		64


//--------------------- .nv.constant0.main_kernel0 --------------------------
	.section	.nv.constant0.main_kernel0,"a",@progbits
	.sectionflags	@""
	.align	4
.nv.constant0.main_kernel0:
	.zero		920


//--------------------- SYMBOLS --------------------------

	.type		.nv.reservedSmem.offset0,@object
	.size		.nv.reservedSmem.offset0,0x4
	.type		.nv.reservedSmem.cap,@object
	.size		.nv.reservedSmem.cap,0x4
